	.target	sm_90a

	.elftype	@"ET_EXEC"


//--------------------- .note.nv.tkinfo           --------------------------
	.section	.note.nv.tkinfo,"",@"SHT_NOTE"
	.sectionflags	@"SHF_NOTE_NV_TKINFO"
	.tkinfo
        /*0018*/ 	.word	0x00000002
        /*0030*/ 	.string	""
        /*0030*/ 	.string	"ptxas"
        /*0030*/ 	.string	"Cuda compilation tools, release 13.0, V13.0.88"
        /*0030*/ 	.string	"Build cuda_13.0.r13.0/compiler.36424714_0"
        /*0030*/ 	.string	"-arch sm_90a -m 64 "



//--------------------- .note.nv.cuinfo           --------------------------
	.section	.note.nv.cuinfo,"",@"SHT_NOTE"
	.sectionflags	@"SHF_NOTE_NV_CUINFO"
        /*0018*/ 	.short	0x0002
        /*001a*/ 	.short	0x005a
        /*001c*/ 	.short	0x0082
	.zero		2


//--------------------- .nv.info                  --------------------------
	.section	.nv.info,"",@"SHT_CUDA_INFO"
	.align	4


	//----- nvinfo : EIATTR_REGCOUNT
	.align		4
        /*0000*/ 	.byte	0x04, 0x2f
        /*0002*/ 	.short	(.L_15 - .L_14)
	.align		4
.L_14:
        /*0004*/ 	.word	index@(_ZN7cutlass13device_kernelINS_4gemm6kernel13GemmUniversalIN4cute5tupleIJiiiiEEENS1_10collective13CollectiveMmaINS1_34MainloopSm90TmaGmmaWarpSpecializedILi5ENS5_IJNS4_1CILi1EEESB_SB_EEENS1_32KernelTmaWarpSpecializedPingpongEEENS5_IJNSA_ILi64EEESF_SF_EEEaNS5_IJlSB_lEEEaSH_NS4_8TiledMMAINS4_8MMA_AtomIJNS4_4SM904GMMA26MMA_64x64x32_S32S8S8_SS_TNEEEENS4_6LayoutISC_NS5_IJNSA_ILi0EEESP_SP_EEEEENS5_IJNS4_10UnderscoreESS_SS_EEEEENS4_13SM90_TMA_LOADENS4_14ComposedLayoutINS4_7SwizzleILi2ELi4ELi3EEENS4_18smem_ptr_flag_bitsILi8EEENSO_INS5_IJNSA_ILi8EEESF_EEENS5_IJSF_SB_EEEEEEEvNS4_8identityESV_S15_vS16_EENS_8epilogue10collective6detail29Sm90TmaWarpSpecializedAdapterINS19_15DefaultEpilogueIaSH_SH_NS18_6thread17LinearCombinationIaLi1EiiLNS1D_9ScaleType4KindE0ELNS_15FloatRoundStyleE2EaEENS1_15EpilogueDefaultEEEEEvvEEEEvNT_6ParamsE)
        /*0008*/ 	.word	0x000000a8


	//----- nvinfo : EIATTR_FRAME_SIZE
	.align		4
.L_15:
        /*000c*/ 	.byte	0x04, 0x11
        /*000e*/ 	.short	(.L_17 - .L_16)
	.align		4
.L_16:
        /*0010*/ 	.word	index@(_ZN7cutlass13device_kernelINS_4gemm6kernel13GemmUniversalIN4cute5tupleIJiiiiEEENS1_10collective13CollectiveMmaINS1_34MainloopSm90TmaGmmaWarpSpecializedILi5ENS5_IJNS4_1CILi1EEESB_SB_EEENS1_32KernelTmaWarpSpecializedPingpongEEENS5_IJNSA_ILi64EEESF_SF_EEEaNS5_IJlSB_lEEEaSH_NS4_8TiledMMAINS4_8MMA_AtomIJNS4_4SM904GMMA26MMA_64x64x32_S32S8S8_SS_TNEEEENS4_6LayoutISC_NS5_IJNSA_ILi0EEESP_SP_EEEEENS5_IJNS4_10UnderscoreESS_SS_EEEEENS4_13SM90_TMA_LOADENS4_14ComposedLayoutINS4_7SwizzleILi2ELi4ELi3EEENS4_18smem_ptr_flag_bitsILi8EEENSO_INS5_IJNSA_ILi8EEESF_EEENS5_IJSF_SB_EEEEEEEvNS4_8identityESV_S15_vS16_EENS_8epilogue10collective6detail29Sm90TmaWarpSpecializedAdapterINS19_15DefaultEpilogueIaSH_SH_NS18_6thread17LinearCombinationIaLi1EiiLNS1D_9ScaleType4KindE0ELNS_15FloatRoundStyleE2EaEENS1_15EpilogueDefaultEEEEEvvEEEEvNT_6ParamsE)
        /*0014*/ 	.word	0x00000008


	//----- nvinfo : EIATTR_MIN_STACK_SIZE
	.align		4
.L_17:
        /*0018*/ 	.byte	0x04, 0x12
        /*001a*/ 	.short	(.L_19 - .L_18)
	.align		4
.L_18:
        /*001c*/ 	.word	index@(_ZN7cutlass13device_kernelINS_4gemm6kernel13GemmUniversalIN4cute5tupleIJiiiiEEENS1_10collective13CollectiveMmaINS1_34MainloopSm90TmaGmmaWarpSpecializedILi5ENS5_IJNS4_1CILi1EEESB_SB_EEENS1_32KernelTmaWarpSpecializedPingpongEEENS5_IJNSA_ILi64EEESF_SF_EEEaNS5_IJlSB_lEEEaSH_NS4_8TiledMMAINS4_8MMA_AtomIJNS4_4SM904GMMA26MMA_64x64x32_S32S8S8_SS_TNEEEENS4_6LayoutISC_NS5_IJNSA_ILi0EEESP_SP_EEEEENS5_IJNS4_10UnderscoreESS_SS_EEEEENS4_13SM90_TMA_LOADENS4_14ComposedLayoutINS4_7SwizzleILi2ELi4ELi3EEENS4_18smem_ptr_flag_bitsILi8EEENSO_INS5_IJNSA_ILi8EEESF_EEENS5_IJSF_SB_EEEEEEEvNS4_8identityESV_S15_vS16_EENS_8epilogue10collective6detail29Sm90TmaWarpSpecializedAdapterINS19_15DefaultEpilogueIaSH_SH_NS18_6thread17LinearCombinationIaLi1EiiLNS1D_9ScaleType4KindE0ELNS_15FloatRoundStyleE2EaEENS1_15EpilogueDefaultEEEEEvvEEEEvNT_6ParamsE)
        /*0020*/ 	.word	0x00000008
.L_19:


//--------------------- .nv.compat                --------------------------
	.section	.nv.compat,"",@"SHT_CUDA_COMPAT_INFO"
	.align	4
        /*0000*/ 	.byte	0x02, 0x09, 0x01, 0x00, 0x02, 0x02, 0x04, 0x00, 0x02, 0x05, 0x05, 0x00, 0x03, 0x07, 0x01, 0x01
        /*0010*/ 	.byte	0x02, 0x03, 0x01, 0x00, 0x02, 0x06, 0x01, 0x00, 0x04, 0x0b, 0x08, 0x00, 0x00, 0x00, 0x00, 0x00
        /*0020*/ 	.byte	0x00, 0x00, 0x00, 0x00


//--------------------- .nv.info._ZN7cutlass13device_kernelINS_4gemm6kernel13GemmUniversalIN4cute5tupleIJiiiiEEENS1_10collective13CollectiveMmaINS1_34MainloopSm90TmaGmmaWarpSpecializedILi5ENS5_IJNS4_1CILi1EEESB_SB_EEENS1_32KernelTmaWarpSpecializedPingpongEEENS5_IJNSA_ILi64EEESF_SF_EEEaNS5_IJlSB_lEEEaSH_NS4_8TiledMMAINS4_8MMA_AtomIJNS4_4SM904GMMA26MMA_64x64x32_S32S8S8_SS_TNEEEENS4_6LayoutISC_NS5_IJNSA_ILi0EEESP_SP_EEEEENS5_IJNS4_10UnderscoreESS_SS_EEEEENS4_13SM90_TMA_LOADENS4_14ComposedLayoutINS4_7SwizzleILi2ELi4ELi3EEENS4_18smem_ptr_flag_bitsILi8EEENSO_INS5_IJNSA_ILi8EEESF_EEENS5_IJSF_SB_EEEEEEEvNS4_8identityESV_S15_vS16_EENS_8epilogue10collective6detail29Sm90TmaWarpSpecializedAdapterINS19_15DefaultEpilogueIaSH_SH_NS18_6thread17LinearCombinationIaLi1EiiLNS1D_9ScaleType4KindE0ELNS_15FloatRoundStyleE2EaEENS1_15EpilogueDefaultEEEEEvvEEEEvNT_6ParamsE --------------------------
	.section	.nv.info._ZN7cutlass13device_kernelINS_4gemm6kernel13GemmUniversalIN4cute5tupleIJiiiiEEENS1_10collective13CollectiveMmaINS1_34MainloopSm90TmaGmmaWarpSpecializedILi5ENS5_IJNS4_1CILi1EEESB_SB_EEENS1_32KernelTmaWarpSpecializedPingpongEEENS5_IJNSA_ILi64EEESF_SF_EEEaNS5_IJlSB_lEEEaSH_NS4_8TiledMMAINS4_8MMA_AtomIJNS4_4SM904GMMA26MMA_64x64x32_S32S8S8_SS_TNEEEENS4_6LayoutISC_NS5_IJNSA_ILi0EEESP_SP_EEEEENS5_IJNS4_10UnderscoreESS_SS_EEEEENS4_13SM90_TMA_LOADENS4_14ComposedLayoutINS4_7SwizzleILi2ELi4ELi3EEENS4_18smem_ptr_flag_bitsILi8EEENSO_INS5_IJNSA_ILi8EEESF_EEENS5_IJSF_SB_EEEEEEEvNS4_8identityESV_S15_vS16_EENS_8epilogue10collective6detail29Sm90TmaWarpSpecializedAdapterINS19_15DefaultEpilogueIaSH_SH_NS18_6thread17LinearCombinationIaLi1EiiLNS1D_9ScaleType4KindE0ELNS_15FloatRoundStyleE2EaEENS1_15EpilogueDefaultEEEEEvvEEEEvNT_6ParamsE,"",@"SHT_CUDA_INFO"
	.sectionflags	@""
	.align	4


	//----- nvinfo : EIATTR_CUDA_API_VERSION
	.align		4
        /*0000*/ 	.byte	0x04, 0x37
        /*0002*/ 	.short	(.L_21 - .L_20)
.L_20:
        /*0004*/ 	.word	0x00000082


	//----- nvinfo : EIATTR_KPARAM_INFO
	.align		4
.L_21:
        /*0008*/ 	.byte	0x04, 0x17
        /*000a*/ 	.short	(.L_23 - .L_22)
.L_22:
        /*000c*/ 	.word	0x00000000
        /*0010*/ 	.short	0x0000
        /*0012*/ 	.short	0x0070
        /*0014*/ 	.byte	0x00, 0xf0, 0x01, 0x10


	//----- nvinfo : EIATTR_SPARSE_MMA_MASK
	.align		4
.L_23:
        /*0018*/ 	.byte	0x03, 0x50
        /*001a*/ 	.short	0x0000


	//----- nvinfo : EIATTR_MAXREG_COUNT
	.align		4
        /*001c*/ 	.byte	0x03, 0x1b
        /*001e*/ 	.short	0x00a8


	//----- nvinfo : EIATTR_NUM_BARRIERS
	.align		4
        /*0020*/ 	.byte	0x02, 0x4c
        /*0022*/ 	.byte	0x01
	.zero		1


	//----- nvinfo : EIATTR_EXTERNS
	.align		4
        /*0024*/ 	.byte	0x04, 0x0f
        /*0026*/ 	.short	(.L_25 - .L_24)


	//   ....[0]....
	.align		4
.L_24:
        /*0028*/ 	.word	index@(__assertfail)


	//----- nvinfo : EIATTR_ANNOTATIONS
	.align		4
.L_25:
        /*002c*/ 	.byte	0x04, 0x55
        /*002e*/ 	.short	(.L_27 - .L_26)


	//   ....[0]....
.L_26:
        /*0030*/ 	.word	0x00000001
        /*0034*/ 	.byte	0xf0, 0x0a, 0x00, 0x00, 0x01, 0x00, 0x00, 0x00, 0xd0, 0x3a, 0x00, 0x00, 0x01, 0x00, 0x00, 0x00
        /*0044*/ 	.byte	0xc0, 0x46, 0x00, 0x00


	//----- nvinfo : EIATTR_MERCURY_ISA_VERSION
	.align		4
.L_27:
        /*0048*/ 	.byte	0x03, 0x5f
        /*004a*/ 	.short	0x0101


	//----- nvinfo : EIATTR_INT_WARP_WIDE_INSTR_OFFSETS
	.align		4
        /*004c*/ 	.byte	0x04, 0x31
        /*004e*/ 	.short	(.L_29 - .L_28)


	//   ....[0]....
.L_28:
        /*0050*/ 	.word	0x00000400


	//   ....[1]....
        /*0054*/ 	.word	0x00000420


	//   ....[2]....
        /*0058*/ 	.word	0x000004a0


	//   ....[3]....
        /*005c*/ 	.word	0x000004b0


	//   ....[4]....
        /*0060*/ 	.word	0x000004c0


	//   ....[5]....
        /*0064*/ 	.word	0x000004e0


	//   ....[6]....
        /*0068*/ 	.word	0x00000570


	//   ....[7]....
        /*006c*/ 	.word	0x00000590


	//----- nvinfo : EIATTR_COOP_GROUP_MASK_REGIDS
	.align		4
.L_29:
        /*0070*/ 	.byte	0x04, 0x29
        /*0072*/ 	.short	(.L_31 - .L_30)


	//   ....[0]....
.L_30:
        /*0074*/ 	.word	0xffffffff


	//   ....[1]....
        /*0078*/ 	.word	0xffffffff


	//   ....[2]....
        /*007c*/ 	.word	0xffffffff


	//   ....[3]....
        /*0080*/ 	.word	0xffffffff


	//   ....[4]....
        /*0084*/ 	.word	0xffffffff


	//   ....[5]....
        /*0088*/ 	.word	0xffffffff


	//----- nvinfo : EIATTR_COOP_GROUP_INSTR_OFFSETS
	.align		4
.L_31:
        /*008c*/ 	.byte	0x04, 0x28
        /*008e*/ 	.short	(.L_33 - .L_32)


	//   ....[0]....
.L_32:
        /*0090*/ 	.word	0x00000070


	//   ....[1]....
        /*0094*/ 	.word	0x00000080


	//   ....[2]....
        /*0098*/ 	.word	0x00000140


	//   ....[3]....
        /*009c*/ 	.word	0x000002f0


	//   ....[4]....
        /*00a0*/ 	.word	0x00000330


	//   ....[5]....
        /*00a4*/ 	.word	0x00000380


	//----- nvinfo : EIATTR_REG_RECONFIG
	.align		4
.L_33:
        /*00a8*/ 	.byte	0x01, 0x54
	.zero		2


	//----- nvinfo : EIATTR_SYSCALL_OFFSETS
	.align		4
        /*00ac*/ 	.byte	0x04, 0x46
        /*00ae*/ 	.short	(.L_35 - .L_34)


	//   ....[0]....
.L_34:
        /*00b0*/ 	.word	0x00001610


	//----- nvinfo : EIATTR_MBARRIER_INSTR_OFFSETS
	.align		4
.L_35:
        /*00b4*/ 	.byte	0x04, 0x39
        /*00b6*/ 	.short	(.L_37 - .L_36)


	//   ....[0]....
.L_36:
        /*00b8*/ 	.word	0x00000240
        /*00bc*/ 	.word	0x000000ff
        /*00c0*/ 	.word	0x00000000
        /*00c4*/ 	.short	0x0100
        /*00c6*/ 	.byte	0x08
	.zero		1


	//   ....[1]....
        /*00c8*/ 	.word	0x00000250
        /*00cc*/ 	.word	0x000000ff
        /*00d0*/ 	.word	0x00000028
        /*00d4*/ 	.short	0x0100
        /*00d6*/ 	.byte	0x08
	.zero		1


	//   ....[2]....
        /*00d8*/ 	.word	0x00000260
        /*00dc*/ 	.word	0x000000ff
        /*00e0*/ 	.word	0x00000008
        /*00e4*/ 	.short	0x0100
        /*00e6*/ 	.byte	0x08
	.zero		1


	//   ....[3]....
        /*00e8*/ 	.word	0x00000270
        /*00ec*/ 	.word	0x000000ff
        /*00f0*/ 	.word	0x00000030
        /*00f4*/ 	.short	0x0100
        /*00f6*/ 	.byte	0x08
	.zero		1


	//   ....[4]....
        /*00f8*/ 	.word	0x00000280
        /*00fc*/ 	.word	0x000000ff
        /*0100*/ 	.word	0x00000010
        /*0104*/ 	.short	0x0100
        /*0106*/ 	.byte	0x08
	.zero		1


	//   ....[5]....
        /*0108*/ 	.word	0x00000290
        /*010c*/ 	.word	0x000000ff
        /*0110*/ 	.word	0x00000038
        /*0114*/ 	.short	0x0100
        /*0116*/ 	.byte	0x08
	.zero		1


	//   ....[6]....
        /*0118*/ 	.word	0x000002a0
        /*011c*/ 	.word	0x000000ff
        /*0120*/ 	.word	0x00000018
        /*0124*/ 	.short	0x0100
        /*0126*/ 	.byte	0x08
	.zero		1


	//   ....[7]....
        /*0128*/ 	.word	0x000002b0
        /*012c*/ 	.word	0x000000ff
        /*0130*/ 	.word	0x00000040
        /*0134*/ 	.short	0x0100
        /*0136*/ 	.byte	0x08
	.zero		1


	//   ....[8]....
        /*0138*/ 	.word	0x000002c0
        /*013c*/ 	.word	0x000000ff
        /*0140*/ 	.word	0x00000020
        /*0144*/ 	.short	0x0100
        /*0146*/ 	.byte	0x08
	.zero		1


	//   ....[9]....
        /*0148*/ 	.word	0x000002d0
        /*014c*/ 	.word	0x000000ff
        /*0150*/ 	.word	0x00000048
        /*0154*/ 	.short	0x0100
        /*0156*/ 	.byte	0x08
	.zero		1


	//   ....[10]....
        /*0158*/ 	.word	0x000005d0
        /*015c*/ 	.word	0x000000ff
        /*0160*/ 	.word	0x00000080
        /*0164*/ 	.short	0x0100
        /*0166*/ 	.byte	0x08
	.zero		1


	//   ....[11]....
        /*0168*/ 	.word	0x00000640
        /*016c*/ 	.word	0x000000ff
        /*0170*/ 	.word	0x00000088
        /*0174*/ 	.short	0x0100
        /*0176*/ 	.byte	0x08
	.zero		1


	//   ....[12]....
        /*0178*/ 	.word	0x00000660
        /*017c*/ 	.word	0x000000ff
        /*0180*/ 	.word	0x00000060
        /*0184*/ 	.short	0x0100
        /*0186*/ 	.byte	0x09
	.zero		1


	//   ....[13]....
        /*0188*/ 	.word	0x00000670
        /*018c*/ 	.word	0x000000ff
        /*0190*/ 	.word	0x00000068
        /*0194*/ 	.short	0x0100
        /*0196*/ 	.byte	0x09
	.zero		1


	//   ....[14]....
        /*0198*/ 	.word	0x00000680
        /*019c*/ 	.word	0x000000ff
        /*01a0*/ 	.word	0x00000070
        /*01a4*/ 	.short	0x0100
        /*01a6*/ 	.byte	0x09
	.zero		1


	//   ....[15]....
        /*01a8*/ 	.word	0x00000690
        /*01ac*/ 	.word	0x000000ff
        /*01b0*/ 	.word	0x00000078
        /*01b4*/ 	.short	0x0100
        /*01b6*/ 	.byte	0x09
	.zero		1


	//   ....[16]....
        /*01b8*/ 	.word	0x000014f0
        /*01bc*/ 	.word	0x0000003d
        /*01c0*/ 	.word	0x00000000
        /*01c4*/ 	.short	0x010a
        /*01c6*/ 	.byte	0x2a
	.zero		1


	//   ....[17]....
        /*01c8*/ 	.word	0x000016a0
        /*01cc*/ 	.word	0x00000003
        /*01d0*/ 	.word	0x00000000
        /*01d4*/ 	.short	0x010a
        /*01d6*/ 	.byte	0x3f
	.zero		1


	//   ....[18]....
        /*01d8*/ 	.word	0x000016e0
        /*01dc*/ 	.word	0x00000003
        /*01e0*/ 	.word	0x00000000
        /*01e4*/ 	.short	0x010a
        /*01e6*/ 	.byte	0x3f
	.zero		1


	//   ....[19]....
        /*01e8*/ 	.word	0x000018e0
        /*01ec*/ 	.word	0x000000ff
        /*01f0*/ 	.word	0x00000000
        /*01f4*/ 	.short	0x010a
        /*01f6*/ 	.byte	0x04
	.zero		1


	//   ....[20]....
        /*01f8*/ 	.word	0x00001920
        /*01fc*/ 	.word	0x000000ff
        /*0200*/ 	.word	0x00000000
        /*0204*/ 	.short	0x010a
        /*0206*/ 	.byte	0x04
	.zero		1


	//   ....[21]....
        /*0208*/ 	.word	0x00001a80
        /*020c*/ 	.word	0x000000ff
        /*0210*/ 	.word	0x00000000
        /*0214*/ 	.short	0x0101
        /*0216*/ 	.byte	0x04
	.zero		1


	//   ....[22]....
        /*0218*/ 	.word	0x00001b70
        /*021c*/ 	.word	0x0000003e
        /*0220*/ 	.word	0x00000000
        /*0224*/ 	.short	0x0101
        /*0226*/ 	.byte	0x2f
	.zero		1


	//   ....[23]....
        /*0228*/ 	.word	0x00001c40
        /*022c*/ 	.word	0x000000ff
        /*0230*/ 	.word	0x00000000
        /*0234*/ 	.short	0x0101
        /*0236*/ 	.byte	0x06
	.zero		1


	//   ....[24]....
        /*0238*/ 	.word	0x00001cf0
        /*023c*/ 	.word	0x0000003d
        /*0240*/ 	.word	0x00000010
        /*0244*/ 	.short	0x010a
        /*0246*/ 	.byte	0x2a
	.zero		1


	//   ....[25]....
        /*0248*/ 	.word	0x00003af0
        /*024c*/ 	.word	0x00000040
        /*0250*/ 	.word	0x00000000
        /*0254*/ 	.short	0x0101
        /*0256*/ 	.byte	0x2f
	.zero		1


	//   ....[26]....
        /*0258*/ 	.word	0x00004450
        /*025c*/ 	.word	0x0000000a
        /*0260*/ 	.word	0x00000028
        /*0264*/ 	.short	0x010a
        /*0266*/ 	.byte	0x3f
	.zero		1


	//   ....[27]....
        /*0268*/ 	.word	0x000047d0
        /*026c*/ 	.word	0x00000005
        /*0270*/ 	.word	0x00000088
        /*0274*/ 	.short	0x0101
        /*0276*/ 	.byte	0x3f
	.zero		1


	//   ....[28]....
        /*0278*/ 	.word	0x00004f50
        /*027c*/ 	.word	0x00000009
        /*0280*/ 	.word	0x00000000
        /*0284*/ 	.short	0x010a
        /*0286*/ 	.byte	0x3f
	.zero		1


	//   ....[29]....
        /*0288*/ 	.word	0x00004fd0
        /*028c*/ 	.word	0x00000008
        /*0290*/ 	.word	0x00000000
        /*0294*/ 	.short	0x010a
        /*0296*/ 	.byte	0x3f
	.zero		1


	//   ....[30]....
        /*0298*/ 	.word	0x00005060
        /*029c*/ 	.word	0x00000009
        /*02a0*/ 	.word	0x00000000
        /*02a4*/ 	.short	0x010a
        /*02a6*/ 	.byte	0x3f
	.zero		1


	//   ....[31]....
        /*02a8*/ 	.word	0x000050f0
        /*02ac*/ 	.word	0x00000006
        /*02b0*/ 	.word	0x00000000
        /*02b4*/ 	.short	0x010a
        /*02b6*/ 	.byte	0x3f
	.zero		1


	//   ....[32]....
        /*02b8*/ 	.word	0x00005180
        /*02bc*/ 	.word	0x00000003
        /*02c0*/ 	.word	0x00000000
        /*02c4*/ 	.short	0x010a
        /*02c6*/ 	.byte	0x3f
	.zero		1


	//   ....[33]....
        /*02c8*/ 	.word	0x000051e0
        /*02cc*/ 	.word	0x0000003f
        /*02d0*/ 	.word	0x00000000
        /*02d4*/ 	.short	0x010a
        /*02d6*/ 	.byte	0x3f
	.zero		1


	//   ....[34]....
        /*02d8*/ 	.word	0x00005230
        /*02dc*/ 	.word	0x00000003
        /*02e0*/ 	.word	0x00000000
        /*02e4*/ 	.short	0x010a
        /*02e6*/ 	.byte	0x3f
	.zero		1


	//   ....[35]....
        /*02e8*/ 	.word	0x00005290
        /*02ec*/ 	.word	0x00000004
        /*02f0*/ 	.word	0x00000000
        /*02f4*/ 	.short	0x010a
        /*02f6*/ 	.byte	0x3f
	.zero		1


	//   ....[36]....
        /*02f8*/ 	.word	0x000052e0
        /*02fc*/ 	.word	0x0000003f
        /*0300*/ 	.word	0x00000010
        /*0304*/ 	.short	0x010a
        /*0306*/ 	.byte	0x3f
	.zero		1


	//   ....[37]....
        /*0308*/ 	.word	0x000053b0
        /*030c*/ 	.word	0x0000000a
        /*0310*/ 	.word	0x00000028
        /*0314*/ 	.short	0x010a
        /*0316*/ 	.byte	0x3f
	.zero		1


	//   ....[38]....
        /*0318*/ 	.word	0x00005480
        /*031c*/ 	.word	0x00000009
        /*0320*/ 	.word	0x00000000
        /*0324*/ 	.short	0x010a
        /*0326*/ 	.byte	0x3f
	.zero		1


	//   ....[39]....
        /*0328*/ 	.word	0x000054d0
        /*032c*/ 	.word	0x00000008
        /*0330*/ 	.word	0x00000000
        /*0334*/ 	.short	0x010a
        /*0336*/ 	.byte	0x3f
	.zero		1


	//   ....[40]....
        /*0338*/ 	.word	0x00005520
        /*033c*/ 	.word	0x00000009
        /*0340*/ 	.word	0x00000000
        /*0344*/ 	.short	0x010a
        /*0346*/ 	.byte	0x3f
	.zero		1


	//   ....[41]....
        /*0348*/ 	.word	0x00005570
        /*034c*/ 	.word	0x00000006
        /*0350*/ 	.word	0x00000000
        /*0354*/ 	.short	0x010a
        /*0356*/ 	.byte	0x3f
	.zero		1


	//----- nvinfo : EIATTR_NUM_MBARRIERS
	.align		4
.L_37:
        /*0358*/ 	.byte	0x03, 0x38
        /*035a*/ 	.short	0x0010


	//----- nvinfo : EIATTR_EXIT_INSTR_OFFSETS
	.align		4
        /*035c*/ 	.byte	0x04, 0x1c
        /*035e*/ 	.short	(.L_39 - .L_38)


	//   ....[0]....
.L_38:
        /*0360*/ 	.word	0x000011a0


	//   ....[1]....
        /*0364*/ 	.word	0x00001200


	//   ....[2]....
        /*0368*/ 	.word	0x00004180


	//   ....[3]....
        /*036c*/ 	.word	0x000041b0


	//   ....[4]....
        /*0370*/ 	.word	0x000051d0


	//----- nvinfo : EIATTR_MAX_THREADS
	.align		4
.L_39:
        /*0374*/ 	.byte	0x04, 0x05
        /*0376*/ 	.short	(.L_41 - .L_40)
.L_40:
        /*0378*/ 	.word	0x00000180
        /*037c*/ 	.word	0x00000001
        /*0380*/ 	.word	0x00000001


	//----- nvinfo : EIATTR_CRS_STACK_SIZE
	.align		4
.L_41:
        /*0384*/ 	.byte	0x04, 0x1e
        /*0386*/ 	.short	(.L_43 - .L_42)
.L_42:
        /*0388*/ 	.word	0x00000000


	//----- nvinfo : EIATTR_CBANK_PARAM_SIZE
	.align		4
.L_43:
        /*038c*/ 	.byte	0x03, 0x19
        /*038e*/ 	.short	0x0470


	//----- nvinfo : EIATTR_PARAM_CBANK
	.align		4
        /*0390*/ 	.byte	0x04, 0x0a
        /*0392*/ 	.short	(.L_45 - .L_44)
	.align		4
.L_44:
        /*0394*/ 	.word	index@(.nv.constant0._ZN7cutlass13device_kernelINS_4gemm6kernel13GemmUniversalIN4cute5tupleIJiiiiEEENS1_10collective13CollectiveMmaINS1_34MainloopSm90TmaGmmaWarpSpecializedILi5ENS5_IJNS4_1CILi1EEESB_SB_EEENS1_32KernelTmaWarpSpecializedPingpongEEENS5_IJNSA_ILi64EEESF_SF_EEEaNS5_IJlSB_lEEEaSH_NS4_8TiledMMAINS4_8MMA_AtomIJNS4_4SM904GMMA26MMA_64x64x32_S32S8S8_SS_TNEEEENS4_6LayoutISC_NS5_IJNSA_ILi0EEESP_SP_EEEEENS5_IJNS4_10UnderscoreESS_SS_EEEEENS4_13SM90_TMA_LOADENS4_14ComposedLayoutINS4_7SwizzleILi2ELi4ELi3EEENS4_18smem_ptr_flag_bitsILi8EEENSO_INS5_IJNSA_ILi8EEESF_EEENS5_IJSF_SB_EEEEEEEvNS4_8identityESV_S15_vS16_EENS_8epilogue10collective6detail29Sm90TmaWarpSpecializedAdapterINS19_15DefaultEpilogueIaSH_SH_NS18_6thread17LinearCombinationIaLi1EiiLNS1D_9ScaleType4KindE0ELNS_15FloatRoundStyleE2EaEENS1_15EpilogueDefaultEEEEEvvEEEEvNT_6ParamsE)
        /*0398*/ 	.short	0x0210
        /*039a*/ 	.short	0x0470


	//----- nvinfo : EIATTR_SW_WAR
	.align		4
.L_45:
        /*039c*/ 	.byte	0x04, 0x36
        /*039e*/ 	.short	(.L_47 - .L_46)
.L_46:
        /*03a0*/ 	.word	0x00000008
.L_47:


//--------------------- .nv.callgraph             --------------------------
	.section	.nv.callgraph,"",@"SHT_CUDA_CALLGRAPH"
	.align	4
	.sectionentsize	8
	.align		4
        /*0000*/ 	.word	0x00000000
	.align		4
        /*0004*/ 	.word	0xffffffff
	.align		4
        /*0008*/ 	.word	index@(_ZN7cutlass13device_kernelINS_4gemm6kernel13GemmUniversalIN4cute5tupleIJiiiiEEENS1_10collective13CollectiveMmaINS1_34MainloopSm90TmaGmmaWarpSpecializedILi5ENS5_IJNS4_1CILi1EEESB_SB_EEENS1_32KernelTmaWarpSpecializedPingpongEEENS5_IJNSA_ILi64EEESF_SF_EEEaNS5_IJlSB_lEEEaSH_NS4_8TiledMMAINS4_8MMA_AtomIJNS4_4SM904GMMA26MMA_64x64x32_S32S8S8_SS_TNEEEENS4_6LayoutISC_NS5_IJNSA_ILi0EEESP_SP_EEEEENS5_IJNS4_10UnderscoreESS_SS_EEEEENS4_13SM90_TMA_LOADENS4_14ComposedLayoutINS4_7SwizzleILi2ELi4ELi3EEENS4_18smem_ptr_flag_bitsILi8EEENSO_INS5_IJNSA_ILi8EEESF_EEENS5_IJSF_SB_EEEEEEEvNS4_8identityESV_S15_vS16_EENS_8epilogue10collective6detail29Sm90TmaWarpSpecializedAdapterINS19_15DefaultEpilogueIaSH_SH_NS18_6thread17LinearCombinationIaLi1EiiLNS1D_9ScaleType4KindE0ELNS_15FloatRoundStyleE2EaEENS1_15EpilogueDefaultEEEEEvvEEEEvNT_6ParamsE)
	.align		4
        /*000c*/ 	.word	index@(__assertfail)
	.align		4
        /*0010*/ 	.word	0x00000000
	.align		4
        /*0014*/ 	.word	0xfffffffe
	.align		4
        /*0018*/ 	.word	0x00000000
	.align		4
        /*001c*/ 	.word	0xfffffffd
	.align		4
        /*0020*/ 	.word	0x00000000
	.align		4
        /*0024*/ 	.word	0xfffffffc


//--------------------- .nv.constant4             --------------------------
	.section	.nv.constant4,"a",@progbits
	.align	8
	.align		8
.nv.constant4:
        /*0000*/ 	.dword	__assertfail
	.align		8
        /*0008*/ 	.dword	__unnamed_1
	.align		8
        /*0010*/ 	.dword	_ZN39_INTERNAL_88fcdb42_4_k_cu_6d336ed8_47694cuda3std3__45__cpo5beginE
	.align		8
        /*0018*/ 	.dword	_ZN39_INTERNAL_88fcdb42_4_k_cu_6d336ed8_47694cuda3std3__45__cpo3endE
	.align		8
        /*0020*/ 	.dword	_ZN39_INTERNAL_88fcdb42_4_k_cu_6d336ed8_47694cuda3std3__45__cpo6cbeginE
	.align		8
        /*0028*/ 	.dword	_ZN39_INTERNAL_88fcdb42_4_k_cu_6d336ed8_47694cuda3std3__45__cpo4cendE
	.align		8
        /*0030*/ 	.dword	_ZN39_INTERNAL_88fcdb42_4_k_cu_6d336ed8_47694cuda3std3__441_GLOBAL__N__88fcdb42_4_k_cu_6d336ed8_47696ignoreE
	.align		8
        /*0038*/ 	.dword	_ZN39_INTERNAL_88fcdb42_4_k_cu_6d336ed8_47694cuda3std3__419piecewise_constructE
	.align		8
        /*0040*/ 	.dword	_ZN39_INTERNAL_88fcdb42_4_k_cu_6d336ed8_47694cuda3std3__48in_placeE
	.align		8
        /*0048*/ 	.dword	_ZN39_INTERNAL_88fcdb42_4_k_cu_6d336ed8_47694cuda3std6ranges3__45__cpo4swapE
	.align		8
        /*0050*/ 	.dword	_ZN39_INTERNAL_88fcdb42_4_k_cu_6d336ed8_47694cuda3std6ranges3__45__cpo9iter_moveE
	.align		8
        /*0058*/ 	.dword	_ZN39_INTERNAL_88fcdb42_4_k_cu_6d336ed8_47694cute7productE
	.align		8
        /*0060*/ 	.dword	_ZN39_INTERNAL_88fcdb42_4_k_cu_6d336ed8_47694cute1_E
	.align		8
        /*0068*/ 	.dword	$str$22
	.align		8
        /*0070*/ 	.dword	$str$23


//--------------------- .text._ZN7cutlass13device_kernelINS_4gemm6kernel13GemmUniversalIN4cute5tupleIJiiiiEEENS1_10collective13CollectiveMmaINS1_34MainloopSm90TmaGmmaWarpSpecializedILi5ENS5_IJNS4_1CILi1EEESB_SB_EEENS1_32KernelTmaWarpSpecializedPingpongEEENS5_IJNSA_ILi64EEESF_SF_EEEaNS5_IJlSB_lEEEaSH_NS4_8TiledMMAINS4_8MMA_AtomIJNS4_4SM904GMMA26MMA_64x64x32_S32S8S8_SS_TNEEEENS4_6LayoutISC_NS5_IJNSA_ILi0EEESP_SP_EEEEENS5_IJNS4_10UnderscoreESS_SS_EEEEENS4_13SM90_TMA_LOADENS4_14ComposedLayoutINS4_7SwizzleILi2ELi4ELi3EEENS4_18smem_ptr_flag_bitsILi8EEENSO_INS5_IJNSA_ILi8EEESF_EEENS5_IJSF_SB_EEEEEEEvNS4_8identityESV_S15_vS16_EENS_8epilogue10collective6detail29Sm90TmaWarpSpecializedAdapterINS19_15DefaultEpilogueIaSH_SH_NS18_6thread17LinearCombinationIaLi1EiiLNS1D_9ScaleType4KindE0ELNS_15FloatRoundStyleE2EaEENS1_15EpilogueDefaultEEEEEvvEEEEvNT_6ParamsE --------------------------
	.section	.text._ZN7cutlass13device_kernelINS_4gemm6kernel13GemmUniversalIN4cute5tupleIJiiiiEEENS1_10collective13CollectiveMmaINS1_34MainloopSm90TmaGmmaWarpSpecializedILi5ENS5_IJNS4_1CILi1EEESB_SB_EEENS1_32KernelTmaWarpSpecializedPingpongEEENS5_IJNSA_ILi64EEESF_SF_EEEaNS5_IJlSB_lEEEaSH_NS4_8TiledMMAINS4_8MMA_AtomIJNS4_4SM904GMMA26MMA_64x64x32_S32S8S8_SS_TNEEEENS4_6LayoutISC_NS5_IJNSA_ILi0EEESP_SP_EEEEENS5_IJNS4_10UnderscoreESS_SS_EEEEENS4_13SM90_TMA_LOADENS4_14ComposedLayoutINS4_7SwizzleILi2ELi4ELi3EEENS4_18smem_ptr_flag_bitsILi8EEENSO_INS5_IJNSA_ILi8EEESF_EEENS5_IJSF_SB_EEEEEEEvNS4_8identityESV_S15_vS16_EENS_8epilogue10collective6detail29Sm90TmaWarpSpecializedAdapterINS19_15DefaultEpilogueIaSH_SH_NS18_6thread17LinearCombinationIaLi1EiiLNS1D_9ScaleType4KindE0ELNS_15FloatRoundStyleE2EaEENS1_15EpilogueDefaultEEEEEvvEEEEvNT_6ParamsE,"ax",@progbits
	.align	128
.text._ZN7cutlass13device_kernelINS_4gemm6kernel13GemmUniversalIN4cute5tupleIJiiiiEEENS1_10collective13CollectiveMmaINS1_34MainloopSm90TmaGmmaWarpSpecializedILi5ENS5_IJNS4_1CILi1EEESB_SB_EEENS1_32KernelTmaWarpSpecializedPingpongEEENS5_IJNSA_ILi64EEESF_SF_EEEaNS5_IJlSB_lEEEaSH_NS4_8TiledMMAINS4_8MMA_AtomIJNS4_4SM904GMMA26MMA_64x64x32_S32S8S8_SS_TNEEEENS4_6LayoutISC_NS5_IJNSA_ILi0EEESP_SP_EEEEENS5_IJNS4_10UnderscoreESS_SS_EEEEENS4_13SM90_TMA_LOADENS4_14ComposedLayoutINS4_7SwizzleILi2ELi4ELi3EEENS4_18smem_ptr_flag_bitsILi8EEENSO_INS5_IJNSA_ILi8EEESF_EEENS5_IJSF_SB_EEEEEEEvNS4_8identityESV_S15_vS16_EENS_8epilogue10collective6detail29Sm90TmaWarpSpecializedAdapterINS19_15DefaultEpilogueIaSH_SH_NS18_6thread17LinearCombinationIaLi1EiiLNS1D_9ScaleType4KindE0ELNS_15FloatRoundStyleE2EaEENS1_15EpilogueDefaultEEEEEvvEEEEvNT_6ParamsE:
        .type           _ZN7cutlass13device_kernelINS_4gemm6kernel13GemmUniversalIN4cute5tupleIJiiiiEEENS1_10collective13CollectiveMmaINS1_34MainloopSm90TmaGmmaWarpSpecializedILi5ENS5_IJNS4_1CILi1EEESB_SB_EEENS1_32KernelTmaWarpSpecializedPingpongEEENS5_IJNSA_ILi64EEESF_SF_EEEaNS5_IJlSB_lEEEaSH_NS4_8TiledMMAINS4_8MMA_AtomIJNS4_4SM904GMMA26MMA_64x64x32_S32S8S8_SS_TNEEEENS4_6LayoutISC_NS5_IJNSA_ILi0EEESP_SP_EEEEENS5_IJNS4_10UnderscoreESS_SS_EEEEENS4_13SM90_TMA_LOADENS4_14ComposedLayoutINS4_7SwizzleILi2ELi4ELi3EEENS4_18smem_ptr_flag_bitsILi8EEENSO_INS5_IJNSA_ILi8EEESF_EEENS5_IJSF_SB_EEEEEEEvNS4_8identityESV_S15_vS16_EENS_8epilogue10collective6detail29Sm90TmaWarpSpecializedAdapterINS19_15DefaultEpilogueIaSH_SH_NS18_6thread17LinearCombinationIaLi1EiiLNS1D_9ScaleType4KindE0ELNS_15FloatRoundStyleE2EaEENS1_15EpilogueDefaultEEEEEvvEEEEvNT_6ParamsE,@function
        .size           _ZN7cutlass13device_kernelINS_4gemm6kernel13GemmUniversalIN4cute5tupleIJiiiiEEENS1_10collective13CollectiveMmaINS1_34MainloopSm90TmaGmmaWarpSpecializedILi5ENS5_IJNS4_1CILi1EEESB_SB_EEENS1_32KernelTmaWarpSpecializedPingpongEEENS5_IJNSA_ILi64EEESF_SF_EEEaNS5_IJlSB_lEEEaSH_NS4_8TiledMMAINS4_8MMA_AtomIJNS4_4SM904GMMA26MMA_64x64x32_S32S8S8_SS_TNEEEENS4_6LayoutISC_NS5_IJNSA_ILi0EEESP_SP_EEEEENS5_IJNS4_10UnderscoreESS_SS_EEEEENS4_13SM90_TMA_LOADENS4_14ComposedLayoutINS4_7SwizzleILi2ELi4ELi3EEENS4_18smem_ptr_flag_bitsILi8EEENSO_INS5_IJNSA_ILi8EEESF_EEENS5_IJSF_SB_EEEEEEEvNS4_8identityESV_S15_vS16_EENS_8epilogue10collective6detail29Sm90TmaWarpSpecializedAdapterINS19_15DefaultEpilogueIaSH_SH_NS18_6thread17LinearCombinationIaLi1EiiLNS1D_9ScaleType4KindE0ELNS_15FloatRoundStyleE2EaEENS1_15EpilogueDefaultEEEEEvvEEEEvNT_6ParamsE,(.L_x_139 - _ZN7cutlass13device_kernelINS_4gemm6kernel13GemmUniversalIN4cute5tupleIJiiiiEEENS1_10collective13CollectiveMmaINS1_34MainloopSm90TmaGmmaWarpSpecializedILi5ENS5_IJNS4_1CILi1EEESB_SB_EEENS1_32KernelTmaWarpSpecializedPingpongEEENS5_IJNSA_ILi64EEESF_SF_EEEaNS5_IJlSB_lEEEaSH_NS4_8TiledMMAINS4_8MMA_AtomIJNS4_4SM904GMMA26MMA_64x64x32_S32S8S8_SS_TNEEEENS4_6LayoutISC_NS5_IJNSA_ILi0EEESP_SP_EEEEENS5_IJNS4_10UnderscoreESS_SS_EEEEENS4_13SM90_TMA_LOADENS4_14ComposedLayoutINS4_7SwizzleILi2ELi4ELi3EEENS4_18smem_ptr_flag_bitsILi8EEENSO_INS5_IJNSA_ILi8EEESF_EEENS5_IJSF_SB_EEEEEEEvNS4_8identityESV_S15_vS16_EENS_8epilogue10collective6detail29Sm90TmaWarpSpecializedAdapterINS19_15DefaultEpilogueIaSH_SH_NS18_6thread17LinearCombinationIaLi1EiiLNS1D_9ScaleType4KindE0ELNS_15FloatRoundStyleE2EaEENS1_15EpilogueDefaultEEEEEvvEEEEvNT_6ParamsE)
        .other          _ZN7cutlass13device_kernelINS_4gemm6kernel13GemmUniversalIN4cute5tupleIJiiiiEEENS1_10collective13CollectiveMmaINS1_34MainloopSm90TmaGmmaWarpSpecializedILi5ENS5_IJNS4_1CILi1EEESB_SB_EEENS1_32KernelTmaWarpSpecializedPingpongEEENS5_IJNSA_ILi64EEESF_SF_EEEaNS5_IJlSB_lEEEaSH_NS4_8TiledMMAINS4_8MMA_AtomIJNS4_4SM904GMMA26MMA_64x64x32_S32S8S8_SS_TNEEEENS4_6LayoutISC_NS5_IJNSA_ILi0EEESP_SP_EEEEENS5_IJNS4_10UnderscoreESS_SS_EEEEENS4_13SM90_TMA_LOADENS4_14ComposedLayoutINS4_7SwizzleILi2ELi4ELi3EEENS4_18smem_ptr_flag_bitsILi8EEENSO_INS5_IJNSA_ILi8EEESF_EEENS5_IJSF_SB_EEEEEEEvNS4_8identityESV_S15_vS16_EENS_8epilogue10collective6detail29Sm90TmaWarpSpecializedAdapterINS19_15DefaultEpilogueIaSH_SH_NS18_6thread17LinearCombinationIaLi1EiiLNS1D_9ScaleType4KindE0ELNS_15FloatRoundStyleE2EaEENS1_15EpilogueDefaultEEEEEvvEEEEvNT_6ParamsE,@"STO_CUDA_ENTRY STV_DEFAULT"
_ZN7cutlass13device_kernelINS_4gemm6kernel13GemmUniversalIN4cute5tupleIJiiiiEEENS1_10collective13CollectiveMmaINS1_34MainloopSm90TmaGmmaWarpSpecializedILi5ENS5_IJNS4_1CILi1EEESB_SB_EEENS1_32KernelTmaWarpSpecializedPingpongEEENS5_IJNSA_ILi64EEESF_SF_EEEaNS5_IJlSB_lEEEaSH_NS4_8TiledMMAINS4_8MMA_AtomIJNS4_4SM904GMMA26MMA_64x64x32_S32S8S8_SS_TNEEEENS4_6LayoutISC_NS5_IJNSA_ILi0EEESP_SP_EEEEENS5_IJNS4_10UnderscoreESS_SS_EEEEENS4_13SM90_TMA_LOADENS4_14ComposedLayoutINS4_7SwizzleILi2ELi4ELi3EEENS4_18smem_ptr_flag_bitsILi8EEENSO_INS5_IJNSA_ILi8EEESF_EEENS5_IJSF_SB_EEEEEEEvNS4_8identityESV_S15_vS16_EENS_8epilogue10collective6detail29Sm90TmaWarpSpecializedAdapterINS19_15DefaultEpilogueIaSH_SH_NS18_6thread17LinearCombinationIaLi1EiiLNS1D_9ScaleType4KindE0ELNS_15FloatRoundStyleE2EaEENS1_15EpilogueDefaultEEEEEvvEEEEvNT_6ParamsE:
[----:B------:R-:W0:Y:S02]  /*0000*/  LDC R1, c[0x0][0x28] ;  /* 0x00000a00ff017b82 */ /* 0x000e240000000800 */
[----:B0-----:R-:W-:Y:S01]  /*0010*/  VIADD R1, R1, 0xfffffff8 ;  /* 0xfffffff801017836 */ /* 0x001fe20000000000 */
[----:B------:R-:W0:Y:S01]  /*0020*/  S2R R4, SR_TID.X ;  /* 0x0000000000047919 */ /* 0x000e220000002100 */
[----:B------:R-:W-:Y:S01]  /*0030*/  ELECT P0, URZ, PT ;  /* 0x00000000003f782f */ /* 0x000fe20003800000 */
[----:B------:R-:W-:Y:S01]  /*0040*/  BSSY B0, `(.L_x_0) ;  /* 0x000000f000007945 */ /* 0x000fe20003800000 */
[--C-:B0-----:R-:W-:Y:S02]  /*0050*/  SHF.R.U32.HI R0, RZ, 0x5, R4.reuse ;  /* 0x00000005ff007819 */ /* 0x101fe40000011604 */
[----:B------:R-:W-:-:S03]  /*0060*/  SHF.R.U32.HI R5, RZ, 0x7, R4 ;  /* 0x00000007ff057819 */ /* 0x000fc60000011604 */
[----:B------:R-:W0:Y:S04]  /*0070*/  SHFL.IDX PT, R2, R0, RZ, 0x1f ;  /* 0x00001fff00027589 */ /* 0x000e2800000e0000 */
[----:B------:R1:W2:Y:S01]  /*0080*/  SHFL.IDX PT, R8, R5, RZ, 0x1f ;  /* 0x00001fff05087589 */ /* 0x0002a200000e0000 */
[----:B0-----:R-:W-:-:S13]  /*0090*/  ISETP.NE.OR P0, PT, R2, RZ, !P0 ;  /* 0x000000ff0200720c */ /* 0x001fda0004705670 */
[----:B-12---:R-:W-:Y:S05]  /*00a0*/  @P0 BRA `(.L_x_1) ;  /* 0x0000000000200947 */ /* 0x006fea0003800000 */
[----:B------:R-:W-:Y:S02]  /*00b0*/  ULDC.64 UR4, c[0x0][0x198] ;  /* 0x0000660000047ab9 */ /* 0x000fe40000000a00 */
[----:B------:R-:W-:Y:S02]  /*00c0*/  UIADD3 UR6, UP0, UR4, 0xf0, URZ ;  /* 0x000000f004067890 */ /* 0x000fe4000ff1e03f */
[----:B------:R-:W-:Y:S02]  /*00d0*/  UIADD3 UR4, UP1, UR4, 0x1f0, URZ ;  /* 0x000001f004047890 */ /* 0x000fe4000ff3e03f */
[----:B------:R-:W-:Y:S02]  /*00e0*/  UIADD3.X UR7, URZ, UR5, URZ, UP0, !UPT ;  /* 0x000000053f077290 */ /* 0x000fe400087fe43f */
[----:B------:R-:W-:-:S07]  /*00f0*/  UIADD3.X UR5, URZ, UR5, URZ, UP1, !UPT ;  /* 0x000000053f057290 */ /* 0x000fce0008ffe43f */
[----:B------:R0:W-:Y:S02]  /*0100*/  UTMACCTL.PF [UR6] ;  /* 0x00000000060079b9 */ /* 0x0001e40008040000 */
[----:B------:R0:W-:Y:S02]  /*0110*/  UTMACCTL.PF [UR4] ;  /* 0x00000000040079b9 */ /* 0x0001e40008040000 */
[----:B0-----:R-:W-:Y:S01]  /*0120*/  NOP ;  /* 0x0000000000007918 */ /* 0x001fe20000000000 */
.L_x_1:
[----:B------:R-:W-:Y:S05]  /*0130*/  BSYNC B0 ;  /* 0x0000000000007941 */ /* 0x000fea0003800000 */
.L_x_0:
[----:B------:R-:W0:Y:S02]  /*0140*/  SHFL.IDX PT, R3, R0, RZ, 0x1f ;  /* 0x00001fff00037589 */ /* 0x000e2400000e0000 */
[----:B0-----:R-:W-:-:S13]  /*0150*/  ISETP.NE.AND P0, PT, R3, RZ, PT ;  /* 0x000000ff0300720c */ /* 0x001fda0003f05270 */
[----:B------:R-:W-:Y:S05]  /*0160*/  @P0 BRA `(.L_x_2) ;  /* 0x0000000000600947 */ /* 0x000fea0003800000 */
[----:B------:R-:W0:Y:S01]  /*0170*/  S2UR UR8, SR_CgaCtaId ;  /* 0x00000000000879c3 */ /* 0x000e220000008800 */
[----:B------:R-:W-:Y:S01]  /*0180*/  UMOV UR4, 0x400 ;  /* 0x0000040000047882 */ /* 0x000fe20000000000 */
[----:B------:R-:W-:Y:S01]  /*0190*/  UMOV UR5, 0x1 ;  /* 0x0000000100057882 */ /* 0x000fe20000000000 */
[----:B------:R-:W-:Y:S01]  /*01a0*/  UMOV UR6, 0x80 ;  /* 0x0000008000067882 */ /* 0x000fe20000000000 */
[----:B------:R-:W-:Y:S01]  /*01b0*/  ELECT P0, URZ, PT ;  /* 0x00000000003f782f */ /* 0x000fe20003800000 */
[----:B------:R-:W-:-:S04]  /*01c0*/  UIADD3 UR6, -UR6, 0x100000, URZ ;  /* 0x0010000006067890 */ /* 0x000fc8000fffe13f */
[----:B------:R-:W-:Y:S02]  /*01d0*/  USHF.L.U32 UR7, UR6, 0xb, URZ ;  /* 0x0000000b06077899 */ /* 0x000fe4000800063f */
[----:B------:R-:W-:Y:S02]  /*01e0*/  USHF.L.U32 UR6, UR6, 0x1, URZ ;  /* 0x0000000106067899 */ /* 0x000fe4000800063f */
[----:B0-----:R-:W-:Y:S02]  /*01f0*/  ULEA UR8, UR8, UR4, 0x18 ;  /* 0x0000000408087291 */ /* 0x001fe4000f8ec03f */
[----:B------:R-:W-:-:S04]  /*0200*/  UIADD3 UR4, -UR5, 0x100000, URZ ;  /* 0x0010000005047890 */ /* 0x000fc8000fffe13f */
[----:B------:R-:W-:Y:S02]  /*0210*/  USHF.L.U32 UR5, UR4, 0xb, URZ ;  /* 0x0000000b04057899 */ /* 0x000fe4000800063f */
[----:B------:R-:W-:Y:S01]  /*0220*/  USHF.L.U32 UR4, UR4, 0x1, URZ ;  /* 0x0000000104047899 */ /* 0x000fe2000800063f */
[----:B------:R-:W0:Y:S11]  /*0230*/  FENCE.VIEW.ASYNC.S ;  /* 0x00000000000073c6 */ /* 0x000e360000000000 */
[----:B0-----:R0:W1:Y:S01]  /*0240*/  SYNCS.EXCH.64 URZ, [UR8], UR4 ;  /* 0x00000004083f75b2 */ /* 0x0010620008000100 */
[----:B------:R0:W2:Y:S01]  /*0250*/  SYNCS.EXCH.64 URZ, [UR8+0x28], UR6 ;  /* 0x00002806083f75b2 */ /* 0x0000a20008000100 */
[----:B------:R0:W3:Y:S01]  /*0260*/  SYNCS.EXCH.64 URZ, [UR8+0x8], UR4 ;  /* 0x00000804083f75b2 */ /* 0x0000e20008000100 */
[----:B------:R0:W4:Y:S01]  /*0270*/  SYNCS.EXCH.64 URZ, [UR8+0x30], UR6 ;  /* 0x00003006083f75b2 */ /* 0x0001220008000100 */
[----:B------:R0:W0:Y:S01]  /*0280*/  SYNCS.EXCH.64 URZ, [UR8+0x10], UR4 ;  /* 0x00001004083f75b2 */ /* 0x0000220008000100 */
[----:B------:R0:W0:Y:S01]  /*0290*/  SYNCS.EXCH.64 URZ, [UR8+0x38], UR6 ;  /* 0x00003806083f75b2 */ /* 0x0000220008000100 */
[----:B------:R0:W0:Y:S01]  /*02a0*/  SYNCS.EXCH.64 URZ, [UR8+0x18], UR4 ;  /* 0x00001804083f75b2 */ /* 0x0000220008000100 */
[----:B------:R0:W0:Y:S01]  /*02b0*/  SYNCS.EXCH.64 URZ, [UR8+0x40], UR6 ;  /* 0x00004006083f75b2 */ /* 0x0000220008000100 */
[----:B------:R0:W0:Y:S01]  /*02c0*/  SYNCS.EXCH.64 URZ, [UR8+0x20], UR4 ;  /* 0x00002004083f75b2 */ /* 0x0000220008000100 */
[----:B------:R0:W0:Y:S01]  /*02d0*/  SYNCS.EXCH.64 URZ, [UR8+0x48], UR6 ;  /* 0x00004806083f75b2 */ /* 0x0000220008000100 */
[----:B------:R-:W-:Y:S01]  /*02e0*/  NOP ;  /* 0x0000000000007918 */ /* 0x000fe20000000000 */
.L_x_2:
[----:B------:R-:W5:Y:S01]  /*02f0*/  SHFL.IDX PT, R6, R0, RZ, 0x1f ;  /* 0x00001fff00067589 */ /* 0x000f6200000e0000 */
[----:B------:R-:W-:Y:S01]  /*0300*/  ELECT P0, URZ, PT ;  /* 0x00000000003f782f */ /* 0x000fe20003800000 */
[----:B------:R-:W-:Y:S01]  /*0310*/  NOP ;  /* 0x0000000000007918 */ /* 0x000fe20000000000 */
[----:B------:R-:W-:Y:S01]  /*0320*/  ELECT P1, URZ, PT ;  /* 0x00000000003f782f */ /* 0x000fe20003820000 */
[----:B------:R-:W1:Y:S01]  /*0330*/  SHFL.IDX PT, R3, R0, RZ, 0x1f ;  /* 0x00001fff00037589 */ /* 0x000e6200000e0000 */
[----:B0-----:R-:W-:Y:S01]  /*0340*/  UMOV UR4, 0x20 ;  /* 0x0000002000047882 */ /* 0x001fe20000000000 */
[----:B------:R-:W-:Y:S01]  /*0350*/  UMOV UR11, 0x80 ;  /* 0x00000080000b7882 */ /* 0x000fe20000000000 */
[----:B------:R-:W-:Y:S01]  /*0360*/  NOP ;  /* 0x0000000000007918 */ /* 0x000fe20000000000 */
[C---:B------:R-:W-:Y:S01]  /*0370*/  VIADD R33, R8.reuse, 0xffffffff ;  /* 0xffffffff08217836 */ /* 0x040fe20000000000 */
[----:B------:R-:W0:Y:S01]  /*0380*/  SHFL.IDX PT, R5, R5, RZ, 0x1f ;  /* 0x00001fff05057589 */ /* 0x000e2200000e0000 */
[----:B------:R-:W-:Y:S01]  /*0390*/  ULDC.64 UR36, c[0x0][0x208] ;  /* 0x0000820000247ab9 */ /* 0x000fe20000000a00 */
[----:B------:R-:W-:-:S02]  /*03a0*/  ISETP.NE.AND P2, PT, R8, RZ, PT ;  /* 0x000000ff0800720c */ /* 0x000fc40003f45270 */
[----:B------:R-:W-:Y:S02]  /*03b0*/  ISETP.GE.U32.AND P3, PT, R33, 0x2, PT ;  /* 0x000000022100780c */ /* 0x000fe40003f66070 */
[----:B-----5:R-:W-:Y:S02]  /*03c0*/  ISETP.NE.OR P0, PT, R6, RZ, !P0 ;  /* 0x000000ff0600720c */ /* 0x020fe40004705670 */
[----:B-1----:R-:W-:Y:S02]  /*03d0*/  ISETP.NE.OR P1, PT, R3, RZ, !P1 ;  /* 0x000000ff0300720c */ /* 0x002fe40004f25670 */
[----:B------:R-:W-:-:S04]  /*03e0*/  SHF.R.S32.HI R3, RZ, 0x1f, R2 ;  /* 0x0000001fff037819 */ /* 0x000fc80000011402 */
[----:B------:R-:W-:-:S05]  /*03f0*/  LEA.HI R3, R3, R2, RZ, 0x2 ;  /* 0x0000000203037211 */ /* 0x000fca00078f10ff */
[----:B------:R-:W-:Y:S01]  /*0400*/  VOTEU.ALL UP0, P0 ;  /* 0x00000000003f7886 */ /* 0x000fe20000000000 */
[----:B------:R-:W-:Y:S01]  /*0410*/  LOP3.LUT R3, R3, 0xfffffffc, RZ, 0xc0, !PT ;  /* 0xfffffffc03037812 */ /* 0x000fe200078ec0ff */
[----:B------:R-:W-:-:S03]  /*0420*/  VOTEU.ALL UP1, P1 ;  /* 0x00000000003f7886 */ /* 0x000fc60000820000 */
[----:B------:R-:W1:Y:S01]  /*0430*/  @!UP0 S2UR UR7, SR_CgaCtaId ;  /* 0x00000000000789c3 */ /* 0x000e620000008800 */
[----:B------:R-:W-:Y:S01]  /*0440*/  @!UP0 UMOV UR6, 0x400 ;  /* 0x0000040000068882 */ /* 0x000fe20000000000 */
[----:B------:R-:W-:-:S04]  /*0450*/  @!UP0 UIADD3 UR4, -UR4, 0x100000, URZ ;  /* 0x0010000004048890 */ /* 0x000fc8000fffe13f */
[----:B------:R-:W-:Y:S02]  /*0460*/  @!UP0 USHF.L.U32 UR5, UR4, 0xb, URZ ;  /* 0x0000000b04058899 */ /* 0x000fe4000800063f */
[----:B------:R-:W-:Y:S01]  /*0470*/  @!UP0 USHF.L.U32 UR4, UR4, 0x1, URZ ;  /* 0x0000000104048899 */ /* 0x000fe2000800063f */
[----:B------:R-:W-:Y:S01]  /*0480*/  IMAD.IADD R0, R2, 0x1, -R3 ;  /* 0x0000000102007824 */ /* 0x000fe200078e0a03 */
[----:B------:R-:W-:Y:S01]  /*0490*/  @!UP1 UMOV UR9, 0x400 ;  /* 0x0000040000099882 */ /* 0x000fe20000000000 */
[----:B------:R-:W-:Y:S01]  /*04a0*/  VOTEU.ALL UP2, P1 ;  /* 0x00000000003f7886 */ /* 0x000fe20000840000 */
[----:B------:R-:W-:Y:S01]  /*04b0*/  VOTEU.ALL UP3, P1 ;  /* 0x00000000003f7886 */ /* 0x000fe20000860000 */
[----:B------:R-:W-:Y:S01]  /*04c0*/  VOTEU.ALL UP4, P1 ;  /* 0x00000000003f7886 */ /* 0x000fe20000880000 */
[----:B------:R-:W5:Y:S01]  /*04d0*/  @!UP1 S2UR UR10, SR_CgaCtaId ;  /* 0x00000000000a99c3 */ /* 0x000f620000008800 */
[----:B------:R-:W-:Y:S01]  /*04e0*/  VOTEU.ALL UP5, P1 ;  /* 0x00000000003f7886 */ /* 0x000fe200008a0000 */
[----:B------:R-:W-:-:S04]  /*04f0*/  SHF.R.S32.HI R3, RZ, 0x1f, R4 ;  /* 0x0000001fff037819 */ /* 0x000fc80000011404 */
[----:B------:R-:W-:-:S04]  /*0500*/  LEA.HI R3, R3, R4, RZ, 0x7 ;  /* 0x0000000403037211 */ /* 0x000fc800078f38ff */
[----:B------:R-:W-:-:S05]  /*0510*/  LOP3.LUT R3, R3, 0xffffff80, RZ, 0xc0, !PT ;  /* 0xffffff8003037812 */ /* 0x000fca00078ec0ff */
[----:B------:R-:W-:Y:S01]  /*0520*/  IMAD.IADD R3, R4, 0x1, -R3 ;  /* 0x0000000104037824 */ /* 0x000fe200078e0a03 */
[----:B-1----:R-:W-:Y:S02]  /*0530*/  @!UP0 ULEA UR8, UR7, UR6, 0x18 ;  /* 0x0000000607088291 */ /* 0x002fe4000f8ec03f */
[----:B------:R-:W-:-:S04]  /*0540*/  @!UP1 UIADD3 UR6, -UR11, 0x100000, URZ ;  /* 0x001000000b069890 */ /* 0x000fc8000fffe13f */
[----:B------:R-:W-:Y:S02]  /*0550*/  @!UP1 USHF.L.U32 UR7, UR6, 0xb, URZ ;  /* 0x0000000b06079899 */ /* 0x000fe4000800063f */
[----:B------:R-:W-:Y:S01]  /*0560*/  @!UP1 USHF.L.U32 UR6, UR6, 0x1, URZ ;  /* 0x0000000106069899 */ /* 0x000fe2000800063f */
[----:B------:R-:W-:Y:S01]  /*0570*/  VOTEU.ALL UP0, P0 ;  /* 0x00000000003f7886 */ /* 0x000fe20000000000 */
[----:B-----5:R-:W-:Y:S01]  /*0580*/  @!UP1 ULEA UR9, UR10, UR9, 0x18 ;  /* 0x000000090a099291 */ /* 0x020fe2000f8ec03f */
[----:B------:R-:W-:Y:S02]  /*0590*/  VOTEU.ALL UP1, P0 ;  /* 0x00000000003f7886 */ /* 0x000fe40000020000 */
[----:B------:R-:W-:Y:S01]  /*05a0*/  ULDC.64 UR10, c[0x0][0x598] ;  /* 0x00016600000a7ab9 */ /* 0x000fe20000000a00 */
[----:B------:R-:W-:Y:S01]  /*05b0*/  ISETP.NE.AND P0, PT, R0, 0x3, PT ;  /* 0x000000030000780c */ /* 0x000fe20003f05270 */
[----:B------:R-:W1:Y:S02]  /*05c0*/  FENCE.VIEW.ASYNC.S ;  /* 0x00000000000073c6 */ /* 0x000e640000000000 */
[----:B-1----:R1:W2:Y:S01]  /*05d0*/  @!UP0 SYNCS.EXCH.64 URZ, [UR8+0x80], UR4 ;  /* 0x00008004083f85b2 */ /* 0x0022a20008000100 */
[----:B------:R-:W-:-:S02]  /*05e0*/  ISETP.NE.U32.AND P1, PT, RZ, UR10, PT ;  /* 0x0000000aff007c0c */ /* 0x000fc4000bf25070 */
[----:B------:R-:W-:Y:S02]  /*05f0*/  ISETP.EQ.OR P0, PT, R0, RZ, !P0 ;  /* 0x000000ff0000720c */ /* 0x000fe40004702670 */
[----:B------:R-:W-:Y:S02]  /*0600*/  ISETP.NE.AND.EX P1, PT, RZ, UR11, PT, P1 ;  /* 0x0000000bff007c0c */ /* 0x000fe4000bf25310 */
[----:B------:R-:W-:-:S04]  /*0610*/  ISETP.EQ.AND P0, PT, R8, RZ, P0 ;  /* 0x000000ff0800720c */ /* 0x000fc80000702270 */
[----:B------:R-:W-:-:S04]  /*0620*/  SEL R16, RZ, 0x1, !P0 ;  /* 0x00000001ff107807 */ /* 0x000fc80004000000 */
[----:B------:R-:W-:Y:S01]  /*0630*/  SEL R16, R16, 0x2, P3 ;  /* 0x0000000210107807 */ /* 0x000fe20001800000 */
[----:B------:R1:W2:Y:S01]  /*0640*/  @!UP1 SYNCS.EXCH.64 URZ, [UR8+0x88], UR4 ;  /* 0x00008804083f95b2 */ /* 0x0002a20008000100 */
[----:B------:R-:W-:Y:S01]  /*0650*/  NOP ;  /* 0x0000000000007918 */ /* 0x000fe20000000000 */
[----:B------:R1:W2:Y:S01]  /*0660*/  @!UP2 SYNCS.EXCH.64 URZ, [UR9+0x60], UR6 ;  /* 0x00006006093fa5b2 */ /* 0x0002a20008000100 */
[----:B------:R1:W2:Y:S01]  /*0670*/  @!UP3 SYNCS.EXCH.64 URZ, [UR9+0x68], UR6 ;  /* 0x00006806093fb5b2 */ /* 0x0002a20008000100 */
[----:B------:R1:W2:Y:S01]  /*0680*/  @!UP4 SYNCS.EXCH.64 URZ, [UR9+0x70], UR6 ;  /* 0x00007006093fc5b2 */ /* 0x0002a20008000100 */
[----:B------:R1:W2:Y:S01]  /*0690*/  @!UP5 SYNCS.EXCH.64 URZ, [UR9+0x78], UR6 ;  /* 0x00007806093fd5b2 */ /* 0x0002a20008000100 */
[----:B------:R-:W-:Y:S01]  /*06a0*/  NOP ;  /* 0x0000000000007918 */ /* 0x000fe20000000000 */
[----:B--234-:R-:W-:Y:S06]  /*06b0*/  BAR.SYNC.DEFER_BLOCKING 0x0 ;  /* 0x0000000000007b1d */ /* 0x01cfec0000010000 */
[----:B01----:R-:W-:Y:S05]  /*06c0*/  @!P1 BRA `(.L_x_3) ;  /* 0x00000000001c9947 */ /* 0x003fea0003800000 */
[----:B------:R-:W0:Y:S02]  /*06d0*/  LDC.64 R6, c[0x0][0x598] ;  /* 0x00016600ff067b82 */ /* 0x000e240000000a00 */
[----:B0-----:R-:W2:Y:S02]  /*06e0*/  LDG.E.64 R6, desc[UR36][R6.64] ;  /* 0x0000002406067981 */ /* 0x001ea4000c1e1b00 */
[----:B--2---:R-:W-:-:S04]  /*06f0*/  ISETP.NE.U32.AND P0, PT, R6, RZ, PT ;  /* 0x000000ff0600720c */ /* 0x004fc80003f05070 */
[----:B------:R-:W-:-:S13]  /*0700*/  ISETP.NE.AND.EX P0, PT, R7, RZ, PT, P0 ;  /* 0x000000ff0700720c */ /* 0x000fda0003f05300 */
[----:B------:R-:W-:Y:S05]  /*0710*/  @!P0 BRA `(.L_x_3) ;  /* 0x0000000000088947 */ /* 0x000fea0003800000 */
[----:B------:R1:W5:Y:S01]  /*0720*/  LD.E R56, desc[UR36][R6.64] ;  /* 0x0000002406387980 */ /* 0x000362000c101900 */
[----:B------:R-:W-:Y:S05]  /*0730*/  BRA `(.L_x_4) ;  /* 0x0000000000247947 */ /* 0x000fea0003800000 */
.L_x_3:
[----:B------:R-:W-:Y:S02]  /*0740*/  ULDC.64 UR4, c[0x0][0x588] ;  /* 0x0001620000047ab9 */ /* 0x000fe40000000a00 */
[----:B------:R-:W-:-:S04]  /*0750*/  ISETP.NE.U32.AND P0, PT, RZ, UR4, PT ;  /* 0x00000004ff007c0c */ /* 0x000fc8000bf05070 */
[----:B------:R-:W-:-:S13]  /*0760*/  ISETP.NE.AND.EX P0, PT, RZ, UR5, PT, P0 ;  /* 0x00000005ff007c0c */ /* 0x000fda000bf05300 */
[----:B------:R-:W-:Y:S05]  /*0770*/  @!P0 BRA `(.L_x_5) ;  /* 0x00000000000c8947 */ /* 0x000fea0003800000 */
[----:B------:R-:W0:Y:S02]  /*0780*/  LDC.64 R56, c[0x0][0x588] ;  /* 0x00016200ff387b82 */ /* 0x000e240000000a00 */
[----:B0-----:R0:W5:Y:S01]  /*0790*/  LDG.E R56, desc[UR36][R56.64] ;  /* 0x0000002438387981 */ /* 0x001162000c1e1900 */
[----:B------:R-:W-:Y:S05]  /*07a0*/  BRA `(.L_x_4) ;  /* 0x0000000000087947 */ /* 0x000fea0003800000 */
.L_x_5:
[----:B------:R-:W-:Y:S02]  /*07b0*/  ULDC UR4, c[0x0][0x580] ;  /* 0x0001600000047ab9 */ /* 0x000fe40000000800 */
[----:B------:R-:W-:-:S07]  /*07c0*/  IMAD.U32 R56, RZ, RZ, UR4 ;  /* 0x00000004ff387e24 */ /* 0x000fce000f8e00ff */
.L_x_4:
[----:B------:R-:W-:Y:S02]  /*07d0*/  ULDC.64 UR4, c[0x0][0x5a0] ;  /* 0x0001680000047ab9 */ /* 0x000fe40000000a00 */
[----:B------:R-:W-:-:S04]  /*07e0*/  ISETP.NE.U32.AND P0, PT, RZ, UR4, PT ;  /* 0x00000004ff007c0c */ /* 0x000fc8000bf05070 */
[----:B------:R-:W-:-:S13]  /*07f0*/  ISETP.NE.AND.EX P0, PT, RZ, UR5, PT, P0 ;  /* 0x00000005ff007c0c */ /* 0x000fda000bf05300 */
[----:B------:R-:W-:Y:S05]  /*0800*/  @!P0 BRA `(.L_x_6) ;  /* 0x00000000001c8947 */ /* 0x000fea0003800000 */
[----:B-1----:R-:W1:Y:S02]  /*0810*/  LDC.64 R6, c[0x0][0x5a0] ;  /* 0x00016800ff067b82 */ /* 0x002e640000000a00 */
[----:B-1----:R-:W2:Y:S02]  /*0820*/  LDG.E.64 R6, desc[UR36][R6.64] ;  /* 0x0000002406067981 */ /* 0x002ea4000c1e1b00 */
[----:B--2---:R-:W-:-:S04]  /*0830*/  ISETP.NE.U32.AND P0, PT, R6, RZ, PT ;  /* 0x000000ff0600720c */ /* 0x004fc80003f05070 */
[----:B------:R-:W-:-:S13]  /*0840*/  ISETP.NE.AND.EX P0, PT, R7, RZ, PT, P0 ;  /* 0x000000ff0700720c */ /* 0x000fda0003f05300 */
[----:B------:R-:W-:Y:S05]  /*0850*/  @!P0 BRA `(.L_x_6) ;  /* 0x0000000000088947 */ /* 0x000fea0003800000 */
[----:B0-----:R2:W5:Y:S01]  /*0860*/  LD.E R57, desc[UR36][R6.64] ;  /* 0x0000002406397980 */ /* 0x001562000c101900 */
[----:B------:R-:W-:Y:S05]  /*0870*/  BRA `(.L_x_7) ;  /* 0x0000000000247947 */ /* 0x000fea0003800000 */
.L_x_6:
[----:B------:R-:W-:Y:S02]  /*0880*/  ULDC.64 UR4, c[0x0][0x590] ;  /* 0x0001640000047ab9 */ /* 0x000fe40000000a00 */
[----:B------:R-:W-:-:S04]  /*0890*/  ISETP.NE.U32.AND P0, PT, RZ, UR4, PT ;  /* 0x00000004ff007c0c */ /* 0x000fc8000bf05070 */
[----:B------:R-:W-:-:S13]  /*08a0*/  ISETP.NE.AND.EX P0, PT, RZ, UR5, PT, P0 ;  /* 0x00000005ff007c0c */ /* 0x000fda000bf05300 */
[----:B------:R-:W-:Y:S05]  /*08b0*/  @!P0 BRA `(.L_x_8) ;  /* 0x00000000000c8947 */ /* 0x000fea0003800000 */
[----:B-1----:R-:W0:Y:S02]  /*08c0*/  LDC.64 R6, c[0x0][0x590] ;  /* 0x00016400ff067b82 */ /* 0x002e240000000a00 */
[----:B0-----:R0:W5:Y:S01]  /*08d0*/  LDG.E R57, desc[UR36][R6.64] ;  /* 0x0000002406397981 */ /* 0x001162000c1e1900 */
[----:B------:R-:W-:Y:S05]  /*08e0*/  BRA `(.L_x_7) ;  /* 0x0000000000087947 */ /* 0x000fea0003800000 */
.L_x_8:
[----:B------:R-:W-:Y:S02]  /*08f0*/  ULDC UR4, c[0x0][0x584] ;  /* 0x0001610000047ab9 */ /* 0x000fe40000000800 */
[----:B0-----:R-:W-:-:S07]  /*0900*/  IMAD.U32 R57, RZ, RZ, UR4 ;  /* 0x00000004ff397e24 */ /* 0x001fce000f8e00ff */
.L_x_7:
[----:B------:R-:W3:Y:S01]  /*0910*/  LDC R2, c[0x0][0x65c] ;  /* 0x00019700ff027b82 */ /* 0x000ee20000000800 */
[----:B------:R-:W4:Y:S01]  /*0920*/  S2R R14, SR_CTAID.Y ;  /* 0x00000000000e7919 */ /* 0x000f220000002600 */
[----:B------:R-:W-:Y:S01]  /*0930*/  ULDC UR6, c[0x0][0x28c] ;  /* 0x0000a30000067ab9 */ /* 0x000fe20000000800 */
[----:B------:R-:W-:Y:S01]  /*0940*/  ISETP.NE.AND P0, PT, R8, 0x2, PT ;  /* 0x000000020800780c */ /* 0x000fe20003f05270 */
[----:B------:R-:W-:Y:S01]  /*0950*/  UIADD3 UR6, UR6, 0x3f, URZ ;  /* 0x0000003f06067890 */ /* 0x000fe2000fffe03f */
[----:B012---:R-:W0:Y:S01]  /*0960*/  S2R R6, SR_CTAID.X ;  /* 0x0000000000067919 */ /* 0x007e220000002500 */
[----:B------:R-:W-:Y:S01]  /*0970*/  IMAD.MOV.U32 R7, RZ, RZ, RZ ;  /* 0x000000ffff077224 */ /* 0x000fe200078e00ff */
[----:B------:R-:W-:Y:S01]  /*0980*/  UMOV UR38, URZ ;  /* 0x0000003f00267c82 */ /* 0x000fe20008000000 */
[----:B------:R-:W-:Y:S01]  /*0990*/  USHF.R.S32.HI UR7, URZ, 0x1f, UR6 ;  /* 0x0000001f3f077899 */ /* 0x000fe20008011406 */
[----:B------:R-:W-:Y:S01]  /*09a0*/  UMOV UR39, URZ ;  /* 0x0000003f00277c82 */ /* 0x000fe20008000000 */
[----:B------:R-:W-:-:S02]  /*09b0*/  ULDC.64 UR8, c[0x0][0x650] ;  /* 0x0001940000087ab9 */ /* 0x000fc40000000a00 */
[----:B------:R-:W-:-:S04]  /*09c0*/  ULEA.HI UR7, UR7, UR6, URZ, 0x6 ;  /* 0x0000000607077291 */ /* 0x000fc8000f8f303f */
[----:B------:R-:W-:Y:S01]  /*09d0*/  USHF.R.S32.HI UR40, URZ, 0x6, UR7 ;  /* 0x000000063f287899 */ /* 0x000fe20008011407 */
[----:B---3--:R-:W-:-:S13]  /*09e0*/  ISETP.NE.AND P1, PT, R2, 0x1, PT ;  /* 0x000000010200780c */ /* 0x008fda0003f25270 */
[----:B------:R-:W0:Y:S01]  /*09f0*/  @P1 LDC R19, c[0x0][0x10] ;  /* 0x00000400ff131b82 */ /* 0x000e220000000800 */
[----:B----4-:R-:W-:Y:S02]  /*0a00*/  @P1 IMAD.MOV.U32 R8, RZ, RZ, R14 ;  /* 0x000000ffff081224 */ /* 0x010fe400078e000e */
[----:B------:R-:W-:Y:S02]  /*0a10*/  @P1 IMAD.MOV.U32 R9, RZ, RZ, RZ ;  /* 0x000000ffff091224 */ /* 0x000fe400078e00ff */
[----:B------:R-:W-:-:S03]  /*0a20*/  @P1 IMAD.MOV.U32 R17, RZ, RZ, RZ ;  /* 0x000000ffff111224 */ /* 0x000fc600078e00ff */
[----:B------:R-:W1:Y:S01]  /*0a30*/  @!P1 LDC R11, c[0x0][0xc] ;  /* 0x00000300ff0b9b82 */ /* 0x000e620000000800 */
[----:B------:R-:W-:Y:S01]  /*0a40*/  ULDC UR4, c[0x0][0xc] ;  /* 0x0000030000047ab9 */ /* 0x000fe20000000800 */
[----:B------:R-:W-:Y:S02]  /*0a50*/  ULDC UR5, c[0x0][0x10] ;  /* 0x0000040000057ab9 */ /* 0x000fe40000000800 */
[----:B------:R-:W-:-:S04]  /*0a60*/  UIMAD.WIDE.U32 UR4, UR4, UR5, URZ ;  /* 0x00000005040472a5 */ /* 0x000fc8000f8e003f */
[----:B------:R-:W2:Y:S01]  /*0a70*/  LDC R2, c[0x0][0x14] ;  /* 0x00000500ff027b82 */ /* 0x000ea20000000800 */
[----:B0-----:R-:W-:-:S04]  /*0a80*/  @P1 IMAD.WIDE.U32 R18, R6, R19, R8 ;  /* 0x0000001306121225 */ /* 0x001fc800078e0008 */
[----:B------:R-:W-:Y:S02]  /*0a90*/  @P1 IMAD.IADD R17, R19, 0x1, R17 ;  /* 0x0000000113111824 */ /* 0x000fe400078e0211 */
[----:B-1----:R-:W-:-:S04]  /*0aa0*/  @!P1 IMAD.WIDE.U32 R8, R11, R14, R6 ;  /* 0x0000000e0b089225 */ /* 0x002fc800078e0006 */
[----:B------:R-:W-:Y:S02]  /*0ab0*/  @!P1 IMAD.MOV.U32 R18, RZ, RZ, R8 ;  /* 0x000000ffff129224 */ /* 0x000fe400078e0008 */
[----:B------:R-:W-:Y:S02]  /*0ac0*/  @!P1 IMAD.MOV.U32 R17, RZ, RZ, R9 ;  /* 0x000000ffff119224 */ /* 0x000fe400078e0009 */
[----:B--2---:R-:W-:-:S04]  /*0ad0*/  IMAD.WIDE.U32 R12, R2, UR4, RZ ;  /* 0x00000004020c7c25 */ /* 0x004fc8000f8e00ff */
[----:B------:R-:W-:Y:S01]  /*0ae0*/  IMAD R23, R2, UR5, RZ ;  /* 0x0000000502177c24 */ /* 0x000fe2000f8e02ff */
[----:B------:R0:W-:Y:S03]  /*0af0*/  STL.64 [R1], R12 ;  /* 0x0000000c01007387 */ /* 0x0001e60000100a00 */
[----:B------:R-:W-:Y:S01]  /*0b00*/  IMAD.IADD R23, R13, 0x1, R23 ;  /* 0x000000010d177824 */ /* 0x000fe200078e0217 */
[----:B------:R-:W-:Y:S06]  /*0b10*/  @P0 BRA `(.L_x_9) ;  /* 0x0000000000200947 */ /* 0x000fec0003800000 */
[----:B------:R-:W-:Y:S01]  /*0b20*/  UISETP.GE.U32.AND UP0, UPT, UR40, 0x5, UPT ;  /* 0x000000052800788c */ /* 0x000fe2000bf06070 */
[----:B------:R-:W-:Y:S01]  /*0b30*/  IADD3 R18, P0, R18, R12, RZ ;  /* 0x0000000c12127210 */ /* 0x000fe20007f1e0ff */
[----:B------:R-:W-:Y:S01]  /*0b40*/  UIMAD.WIDE.U32 UR4, UR40, -0x33333333, URZ ;  /* 0xcccccccd280478a5 */ /* 0x000fe2000f8e003f */
[----:B------:R-:W-:-:S03]  /*0b50*/  UMOV UR39, URZ ;  /* 0x0000003f00277c82 */ /* 0x000fc60008000000 */
[----:B------:R-:W-:Y:S01]  /*0b60*/  USHF.R.U32.HI UR4, URZ, 0x2, UR5 ;  /* 0x000000023f047899 */ /* 0x000fe20008011605 */
[----:B------:R-:W-:-:S03]  /*0b70*/  IMAD.X R17, R23, 0x1, R17, P0 ;  /* 0x0000000117117824 */ /* 0x000fc600000e0611 */
[----:B------:R-:W-:Y:S02]  /*0b80*/  UIMAD UR38, UR4, -0x5, UR40 ;  /* 0xfffffffb042678a4 */ /* 0x000fe4000f8e0228 */
[----:B------:R-:W-:-:S12]  /*0b90*/  @UP0 ULOP3.LUT UR39, UR4, 0x1, URZ, 0xc0, !UPT ;  /* 0x0000000104270892 */ /* 0x000fd8000f8ec03f */
.L_x_9:
[----:B------:R-:W-:Y:S01]  /*0ba0*/  ISETP.GE.U32.AND P0, PT, R18, UR8, PT ;  /* 0x0000000812007c0c */ /* 0x000fe2000bf06070 */
[----:B------:R-:W-:Y:S01]  /*0bb0*/  IMAD.MOV.U32 R19, RZ, RZ, -0x1 ;  /* 0xffffffffff137424 */ /* 0x000fe200078e00ff */
[----:B------:R-:W-:Y:S01]  /*0bc0*/  PRMT R8, RZ, 0x7610, R8 ;  /* 0x00007610ff087816 */ /* 0x000fe20000000008 */
[----:B------:R-:W-:Y:S01]  /*0bd0*/  IMAD.MOV.U32 R22, RZ, RZ, -0x1 ;  /* 0xffffffffff167424 */ /* 0x000fe200078e00ff */
[----:B------:R-:W-:Y:S01]  /*0be0*/  ISETP.GE.U32.AND.EX P0, PT, R17, UR9, PT, P0 ;  /* 0x0000000911007c0c */ /* 0x000fe2000bf06100 */
[----:B------:R-:W-:-:S12]  /*0bf0*/  IMAD.MOV.U32 R2, RZ, RZ, -0x1 ;  /* 0xffffffffff027424 */ /* 0x000fd800078e00ff */
[----:B------:R-:W-:Y:S05]  /*0c00*/  @P0 BRA `(.L_x_10) ;  /* 0x00000004005c0947 */ /* 0x000fea0003800000 */
[----:B------:R-:W1:Y:S01]  /*0c10*/  LDC.64 R20, c[0x0][0x628] ;  /* 0x00018a00ff147b82 */ /* 0x000e620000000a00 */
[----:B------:R-:W-:Y:S02]  /*0c20*/  IMAD.MOV.U32 R8, RZ, RZ, R18 ;  /* 0x000000ffff087224 */ /* 0x000fe400078e0012 */
[----:B------:R-:W-:-:S05]  /*0c30*/  IMAD.MOV.U32 R9, RZ, RZ, R17 ;  /* 0x000000ffff097224 */ /* 0x000fca00078e0011 */
[----:B------:R-:W2:Y:S08]  /*0c40*/  LDC R2, c[0x0][0x630] ;  /* 0x00018c00ff027b82 */ /* 0x000eb00000000800 */
[----:B------:R-:W3:Y:S01]  /*0c50*/  LDC.64 R24, c[0x0][0x620] ;  /* 0x00018800ff187b82 */ /* 0x000ee20000000a00 */
[----:B-1----:R-:W-:-:S04]  /*0c60*/  ISETP.NE.U32.AND P0, PT, R20, RZ, PT ;  /* 0x000000ff1400720c */ /* 0x002fc80003f05070 */
[----:B------:R-:W-:-:S13]  /*0c70*/  ISETP.NE.AND.EX P0, PT, R21, RZ, PT, P0 ;  /* 0x000000ff1500720c */ /* 0x000fda0003f05300 */
[----:B--23--:R-:W-:Y:S05]  /*0c80*/  @!P0 BRA `(.L_x_11) ;  /* 0x0000000000288947 */ /* 0x00cfea0003800000 */
[----:B0-----:R-:W0:Y:S02]  /*0c90*/  LDC R13, c[0x0][0x634] ;  /* 0x00018d00ff0d7b82 */ /* 0x001e240000000800 */
[----:B0-----:R-:W-:-:S05]  /*0ca0*/  IADD3 R13, P0, R18, R13, RZ ;  /* 0x0000000d120d7210 */ /* 0x001fca0007f1e0ff */
[----:B------:R-:W-:-:S04]  /*0cb0*/  IMAD.X R15, RZ, RZ, R17, P0 ;  /* 0x000000ffff0f7224 */ /* 0x000fc800000e0611 */
[----:B------:R-:W-:-:S04]  /*0cc0*/  IMAD.WIDE.U32 R8, R15, R20, RZ ;  /* 0x000000140f087225 */ /* 0x000fc800078e00ff */
[----:B------:R-:W-:-:S04]  /*0cd0*/  IMAD.WIDE.U32 R10, P0, R13, R21, R8 ;  /* 0x000000150d0a7225 */ /* 0x000fc80007800008 */
[----:B------:R-:W-:-:S04]  /*0ce0*/  IMAD.WIDE.U32 R8, R13, R20, RZ ;  /* 0x000000140d087225 */ /* 0x000fc800078e00ff */
[----:B------:R-:W-:Y:S01]  /*0cf0*/  IMAD.X R13, RZ, RZ, RZ, P0 ;  /* 0x000000ffff0d7224 */ /* 0x000fe200000e06ff */
[----:B------:R-:W-:Y:S01]  /*0d00*/  IADD3 RZ, P0, R9, R10, RZ ;  /* 0x0000000a09ff7210 */ /* 0x000fe20007f1e0ff */
[----:B------:R-:W-:-:S04]  /*0d10*/  IMAD.MOV.U32 R12, RZ, RZ, R11 ;  /* 0x000000ffff0c7224 */ /* 0x000fc800078e000b */
[----:B------:R-:W-:-:S08]  /*0d20*/  IMAD.WIDE.U32.X R8, R15, R21, R12, P0 ;  /* 0x000000150f087225 */ /* 0x000fd000000e040c */
.L_x_11:
[-CC-:B------:R-:W-:Y:S01]  /*0d30*/  SHF.R.U64 R31, R8, R2.reuse, R9.reuse ;  /* 0x00000002081f7219 */ /* 0x180fe20000001209 */
[----:B0-----:R-:W0:Y:S01]  /*0d40*/  LDC R12, c[0x0][0x618] ;  /* 0x00018600ff0c7b82 */ /* 0x001e220000000800 */
[----:B------:R-:W-:Y:S01]  /*0d50*/  SHF.R.U32.HI R7, RZ, R2, R9 ;  /* 0x00000002ff077219 */ /* 0x000fe20000011609 */
[----:B------:R-:W-:Y:S01]  /*0d60*/  ULDC UR4, c[0x0][0x150] ;  /* 0x0000540000047ab9 */ /* 0x000fe20000000800 */
[----:B------:R-:W-:Y:S01]  /*0d70*/  IADD3 R11, P0, RZ, -R31, RZ ;  /* 0x8000001fff0b7210 */ /* 0x000fe20007f1e0ff */
[----:B------:R-:W-:Y:S01]  /*0d80*/  IMAD.MOV.U32 R19, RZ, RZ, R17 ;  /* 0x000000ffff137224 */ /* 0x000fe200078e0011 */
[----:B------:R-:W-:-:S03]  /*0d90*/  I2FP.F32.U32 R2, R6 ;  /* 0x0000000600027245 */ /* 0x000fc60000201000 */
[----:B------:R-:W1:Y:S01]  /*0da0*/  LDC.64 R26, c[0x0][0x640] ;  /* 0x00019000ff1a7b82 */ /* 0x000e620000000a00 */
[----:B------:R-:W-:Y:S02]  /*0db0*/  IMAD.X R13, RZ, RZ, ~R7, P0 ;  /* 0x000000ffff0d7224 */ /* 0x000fe400000e0e07 */
[----:B------:R-:W-:Y:S01]  /*0dc0*/  FMUL R2, R2, UR4 ;  /* 0x0000000402027c20 */ /* 0x000fe20008400000 */
[----:B------:R-:W-:Y:S01]  /*0dd0*/  IMAD.WIDE.U32 R8, R11, R24, R18 ;  /* 0x000000180b087225 */ /* 0x000fe200078e0012 */
[----:B------:R-:W-:-:S03]  /*0de0*/  ULDC UR4, c[0x0][0x154] ;  /* 0x0000550000047ab9 */ /* 0x000fc60000000800 */
[----:B------:R-:W-:Y:S01]  /*0df0*/  IMAD R10, R13, R24, RZ ;  /* 0x000000180d0a7224 */ /* 0x000fe200078e02ff */
[----:B------:R-:W2:Y:S01]  /*0e00*/  LDC R7, c[0x0][0x144] ;  /* 0x00005100ff077b82 */ /* 0x000ea20000000800 */
[----:B------:R-:W3:Y:S02]  /*0e10*/  F2I.U32.TRUNC.NTZ R2, R2 ;  /* 0x0000000200027305 */ /* 0x000ee4000020f000 */
[----:B------:R-:W-:-:S04]  /*0e20*/  IMAD R11, R11, R25, R10 ;  /* 0x000000190b0b7224 */ /* 0x000fc800078e020a */
[----:B------:R-:W-:Y:S01]  /*0e30*/  IMAD.IADD R9, R9, 0x1, R11 ;  /* 0x0000000109097824 */ /* 0x000fe200078e020b */
[----:B------:R-:W4:Y:S01]  /*0e40*/  LDC R22, c[0x0][0x608] ;  /* 0x00018200ff167b82 */ /* 0x000f220000000800 */
[----:B------:R-:W-:-:S03]  /*0e50*/  IMAD.MOV.U32 R11, RZ, RZ, -0x1 ;  /* 0xffffffffff0b7424 */ /* 0x000fc600078e00ff */
[--C-:B0-----:R-:W-:Y:S02]  /*0e60*/  SHF.R.U64 R20, R8, R12, R9.reuse ;  /* 0x0000000c08147219 */ /* 0x101fe40000001209 */
[----:B------:R-:W-:Y:S02]  /*0e70*/  I2FP.F32.U32 R8, R14 ;  /* 0x0000000e00087245 */ /* 0x000fe40000201000 */
[----:B------:R-:W0:Y:S01]  /*0e80*/  LDC R24, c[0x0][0x658] ;  /* 0x00019600ff187b82 */ /* 0x000e220000000800 */
[----:B-1----:R-:W-:Y:S01]  /*0e90*/  ISETP.NE.U32.AND P0, PT, R26, RZ, PT ;  /* 0x000000ff1a00720c */ /* 0x002fe20003f05070 */
[----:B---3--:R-:W-:Y:S02]  /*0ea0*/  IMAD.MOV R10, RZ, RZ, -R2 ;  /* 0x000000ffff0a7224 */ /* 0x008fe400078e0a02 */
[----:B------:R-:W-:Y:S01]  /*0eb0*/  FMUL R8, R8, UR4 ;  /* 0x0000000408087c20 */ /* 0x000fe20008400000 */
[----:B------:R-:W-:Y:S02]  /*0ec0*/  SHF.R.U32.HI R9, RZ, R12, R9 ;  /* 0x0000000cff097219 */ /* 0x000fe40000011609 */
[----:B------:R-:W-:Y:S01]  /*0ed0*/  ISETP.NE.AND.EX P0, PT, R27, RZ, PT, P0 ;  /* 0x000000ff1b00720c */ /* 0x000fe20003f05300 */
[----:B------:R1:W3:Y:S01]  /*0ee0*/  F2I.U32.TRUNC.NTZ R15, R8 ;  /* 0x00000008000f7305 */ /* 0x0002e2000020f000 */
[----:B------:R-:W1:Y:S01]  /*0ef0*/  LDC R19, c[0x0][0x148] ;  /* 0x00005200ff137b82 */ /* 0x000e620000000800 */
[----:B--2---:R-:W-:-:S07]  /*0f00*/  IMAD R2, R7, R10, R6 ;  /* 0x0000000a07027224 */ /* 0x004fce00078e0206 */
[----:B------:R-:W2:Y:S01]  /*0f10*/  LDC R25, c[0x0][0x600] ;  /* 0x00018000ff197b82 */ /* 0x000ea20000000800 */
[-CC-:B----4-:R-:W-:Y:S02]  /*0f20*/  SHF.R.U64 R32, R20, R22.reuse, R9.reuse ;  /* 0x0000001614207219 */ /* 0x190fe40000001209 */
[----:B------:R-:W-:Y:S01]  /*0f30*/  SHF.R.U32.HI R7, RZ, R22, R9 ;  /* 0x00000016ff077219 */ /* 0x000fe20000011609 */
[----:B------:R-:W-:-:S04]  /*0f40*/  IMAD.MOV.U32 R9, RZ, RZ, 0x1 ;  /* 0x00000001ff097424 */ /* 0x000fc800078e00ff */
[----:B------:R-:W4:Y:S01]  /*0f50*/  LDC R28, c[0x0][0x648] ;  /* 0x00019200ff1c7b82 */ /* 0x000f220000000800 */
[-C--:B0-----:R-:W-:Y:S02]  /*0f60*/  SHF.L.U32 R6, R11, R24.reuse, RZ ;  /* 0x000000180b067219 */ /* 0x081fe400000006ff */
[--C-:B------:R-:W-:Y:S02]  /*0f70*/  SHF.R.U64 R22, R32, R24, R7.reuse ;  /* 0x0000001820167219 */ /* 0x100fe40000001207 */
[----:B------:R-:W-:Y:S02]  /*0f80*/  LOP3.LUT R13, RZ, R6, RZ, 0x33, !PT ;  /* 0x00000006ff0d7212 */ /* 0x000fe400078e33ff */
[-C--:B------:R-:W-:Y:S01]  /*0f90*/  SHF.R.U32.HI R7, RZ, R24.reuse, R7 ;  /* 0x00000018ff077219 */ /* 0x080fe20000011607 */
[----:B------:R-:W0:Y:S01]  /*0fa0*/  LDC R29, c[0x0][0x638] ;  /* 0x00018e00ff1d7b82 */ /* 0x000e220000000800 */
[----:B------:R-:W-:Y:S01]  /*0fb0*/  SHF.L.U32 R12, R9, R24, RZ ;  /* 0x00000018090c7219 */ /* 0x000fe200000006ff */
[----:B------:R-:W-:-:S06]  /*0fc0*/  IMAD.MOV.U32 R6, RZ, RZ, R22 ;  /* 0x000000ffff067224 */ /* 0x000fcc00078e0016 */
[----:B------:R-:W0:Y:S01]  /*0fd0*/  LDC R30, c[0x0][0x610] ;  /* 0x00018400ff1e7b82 */ /* 0x000e220000000800 */
[----:B-1-3--:R-:W-:Y:S05]  /*0fe0*/  @!P0 BRA `(.L_x_12) ;  /* 0x0000000000288947 */ /* 0x00afea0003800000 */
[----:B------:R-:W1:Y:S02]  /*0ff0*/  LDC R11, c[0x0][0x64c] ;  /* 0x00019300ff0b7b82 */ /* 0x000e640000000800 */
[----:B-1----:R-:W-:-:S05]  /*1000*/  IADD3 R11, P0, R22, R11, RZ ;  /* 0x0000000b160b7210 */ /* 0x002fca0007f1e0ff */
        /* <DEDUP_REMOVED lines=8> */
.L_x_12:
[----:B----4-:R-:W-:Y:S01]  /*1090*/  SHF.R.U64 R6, R6, R28, R7 ;  /* 0x0000001c06067219 */ /* 0x010fe20000001207 */
[----:B--2---:R-:W-:Y:S01]  /*10a0*/  VIADD R7, R25, 0xffffffff ;  /* 0xffffffff19077836 */ /* 0x004fe20000000000 */
[----:B------:R-:W-:Y:S01]  /*10b0*/  LOP3.LUT R13, R32, R13, RZ, 0xc0, !PT ;  /* 0x0000000d200d7212 */ /* 0x000fe200078ec0ff */
[----:B------:R-:W-:Y:S02]  /*10c0*/  IMAD.MOV R15, RZ, RZ, -R15 ;  /* 0x000000ffff0f7224 */ /* 0x000fe400078e0a0f */
[----:B------:R-:W-:Y:S01]  /*10d0*/  IMAD.MOV R8, RZ, RZ, -R6 ;  /* 0x000000ffff087224 */ /* 0x000fe200078e0a06 */
[----:B------:R-:W-:Y:S01]  /*10e0*/  LOP3.LUT R7, R20, R7, RZ, 0xc0, !PT ;  /* 0x0000000714077212 */ /* 0x000fe200078ec0ff */
[----:B------:R-:W-:Y:S02]  /*10f0*/  IMAD R13, R12, R6, R13 ;  /* 0x000000060c0d7224 */ /* 0x000fe400078e020d */
[----:B------:R-:W-:Y:S02]  /*1100*/  @P1 IMAD R2, R19, R15, R14 ;  /* 0x0000000f13021224 */ /* 0x000fe400078e020e */
[----:B0-----:R-:W-:-:S02]  /*1110*/  IMAD R6, R8, R29, R22 ;  /* 0x0000001d08067224 */ /* 0x001fc400078e0216 */
[----:B------:R-:W-:Y:S02]  /*1120*/  IMAD R2, R13, R30, R2 ;  /* 0x0000001e0d027224 */ /* 0x000fe400078e0202 */
[----:B------:R-:W-:Y:S02]  /*1130*/  IMAD R19, R6, R25, R7 ;  /* 0x0000001906137224 */ /* 0x000fe400078e0207 */
[----:B------:R-:W-:-:S03]  /*1140*/  IMAD.MOV.U32 R8, RZ, RZ, 0x1 ;  /* 0x00000001ff087424 */ /* 0x000fc600078e00ff */
[----:B------:R-:W-:Y:S02]  /*1150*/  SEL R22, R19, R2, !P1 ;  /* 0x0000000213167207 */ /* 0x000fe40004800000 */
[----:B------:R-:W-:Y:S01]  /*1160*/  SEL R19, R2, R19, !P1 ;  /* 0x0000001302137207 */ /* 0x000fe20004800000 */
[----:B------:R-:W-:-:S07]  /*1170*/  IMAD.MOV.U32 R2, RZ, RZ, R31 ;  /* 0x000000ffff027224 */ /* 0x000fce00078e001f */
.L_x_10:
[----:B------:R-:W-:Y:S05]  /*1180*/  @!P2 BRA `(.L_x_13) ;  /* 0x000000300000a947 */ /* 0x000fea0003800000 */
[----:B------:R-:W-:-:S13]  /*1190*/  ISETP.GT.U32.AND P0, PT, R33, 0x1, PT ;  /* 0x000000012100780c */ /* 0x000fda0003f04070 */
[----:B------:R-:W-:Y:S05]  /*11a0*/  @P0 EXIT ;  /* 0x000000000000094d */ /* 0x000fea0003800000 */
.L_x_14:
[----:B------:R-:W-:-:S08]  /*11b0*/  NOP ;  /* 0x0000000000007918 */ /* 0x000fd00000000000 */
[----:B------:R-:W1:Y:S02]  /*11c0*/  USETMAXREG.TRY_ALLOC.CTAPOOL UP0, 0xe8 ;  /* 0x000000e8000079c8 */ /* 0x000e640008000600 */
[----:B-1----:R-:W-:-:S13]  /*11d0*/  PLOP3.LUT P0, PT, PT, PT, UP0, 0x80, 0x0 ;  /* 0x000000000000781c */ /* 0x002fda0003f0f008 */
[----:B------:R-:W-:Y:S05]  /*11e0*/  @!P0 BRA `(.L_x_14) ;  /* 0xfffffffc00f08947 */ /* 0x000fea000383ffff */
[----:B------:R-:W-:-:S13]  /*11f0*/  LOP3.LUT P0, RZ, R8, 0xff, RZ, 0xc0, !PT ;  /* 0x000000ff08ff7812 */ /* 0x000fda000780c0ff */
[----:B------:R-:W-:Y:S05]  /*1200*/  @!P0 EXIT ;  /* 0x000000000000894d */ /* 0x000fea0003800000 */
[----:B------:R-:W1:Y:S01]  /*1210*/  S2UR UR4, SR_CgaCtaId ;  /* 0x00000000000479c3 */ /* 0x000e620000008800 */
[----:B------:R-:W-:Y:S01]  /*1220*/  VIADD R6, R5, 0xffffffff ;  /* 0xffffffff05067836 */ /* 0x000fe20000000000 */
[----:B------:R-:W-:Y:S01]  /*1230*/  SHF.R.S32.HI R0, RZ, 0x1f, R3 ;  /* 0x0000001fff007819 */ /* 0x000fe20000011403 */
[----:B------:R-:W-:Y:S01]  /*1240*/  UMOV UR41, 0x400 ;  /* 0x0000040000297882 */ /* 0x000fe20000000000 */
[----:B------:R-:W-:Y:S02]  /*1250*/  UISETP.LT.AND UP0, UPT, UR40, 0x1, UPT ;  /* 0x000000012800788c */ /* 0x000fe4000bf01270 */
[----:B------:R-:W-:Y:S01]  /*1260*/  R2UR UR42, R6 ;  /* 0x00000000062a72ca */ /* 0x000fe200000e0000 */
[----:B------:R-:W-:Y:S01]  /*1270*/  ULDC UR6, c[0x0][0x284] ;  /* 0x0000a10000067ab9 */ /* 0x000fe20000000800 */
[CC--:B------:R-:W-:Y:S01]  /*1280*/  LEA.HI R4, R0.reuse, R3.reuse, RZ, 0x2 ;  /* 0x0000000300047211 */ /* 0x0c0fe200078f10ff */
[----:B------:R-:W-:Y:S01]  /*1290*/  USEL UR43, UR40, 0x1, UP0 ;  /* 0x00000001282b7887 */ /* 0x000fe20008000000 */
[----:B------:R-:W-:Y:S01]  /*12a0*/  LEA.HI R0, R0, R3, RZ, 0x5 ;  /* 0x0000000300007211 */ /* 0x000fe200078f28ff */
[----:B------:R-:W-:Y:S01]  /*12b0*/  USHF.L.U32 UR46, UR40, 0x1, URZ ;  /* 0x00000001282e7899 */ /* 0x000fe2000800063f */
[--C-:B------:R-:W-:Y:S01]  /*12c0*/  SHF.R.S32.HI R58, RZ, 0x2, R4.reuse ;  /* 0x00000002ff3a7819 */ /* 0x100fe20000011404 */
[----:B------:R-:W-:Y:S01]  /*12d0*/  UIADD3 UR43, -UR43, UR40, URZ ;  /* 0x000000282b2b7290 */ /* 0x000fe2000fffe13f */
[----:B------:R-:W-:-:S02]  /*12e0*/  SHF.R.S32.HI R5, RZ, 0x1f, R4 ;  /* 0x0000001fff057819 */ /* 0x000fc40000011404 */
[----:B------:R-:W-:Y:S02]  /*12f0*/  LOP3.LUT R60, R4, 0xfffffffc, RZ, 0xc0, !PT ;  /* 0xfffffffc043c7812 */ /* 0x000fe400078ec0ff */
[----:B------:R-:W-:Y:S01]  /*1300*/  LEA.HI R5, R5, R58, RZ, 0x3 ;  /* 0x0000003a05057211 */ /* 0x000fe200078f18ff */
[----:B------:R-:W-:Y:S01]  /*1310*/  USHF.L.U32 UR42, UR42, 0x3, URZ ;  /* 0x000000032a2a7899 */ /* 0x000fe2000800063f */
[----:B------:R-:W-:Y:S01]  /*1320*/  ISETP.NE.AND P0, PT, R6, RZ, PT ;  /* 0x000000ff0600720c */ /* 0x000fe20003f05270 */
[----:B------:R-:W-:Y:S01]  /*1330*/  IMAD.IADD R60, R3, 0x1, -R60 ;  /* 0x00000001033c7824 */ /* 0x000fe200078e0a3c */
[----:B------:R-:W-:Y:S01]  /*1340*/  LOP3.LUT R5, R5, 0xfffffff8, RZ, 0xc0, !PT ;  /* 0xfffffff805057812 */ /* 0x000fe200078ec0ff */
[----:B-1----:R-:W-:Y:S02]  /*1350*/  ULEA UR41, UR4, UR41, 0x18 ;  /* 0x0000002904297291 */ /* 0x002fe4000f8ec03f */
[----:B------:R-:W-:Y:S01]  /*1360*/  IMAD.U32 R62, RZ, RZ, UR42 ;  /* 0x0000002aff3e7e24 */ /* 0x000fe2000f8e00ff */
[----:B------:R-:W-:Y:S01]  /*1370*/  SEL R67, RZ, 0x1, P0 ;  /* 0x00000001ff437807 */ /* 0x000fe20000000000 */
[----:B------:R-:W-:Y:S01]  /*1380*/  IMAD.IADD R58, R58, 0x1, -R5 ;  /* 0x000000013a3a7824 */ /* 0x000fe200078e0a05 */
[----:B------:R-:W-:Y:S01]  /*1390*/  UIADD3 UR47, UR41, 0x60, URZ ;  /* 0x00000060292f7890 */ /* 0x000fe2000fffe03f */
[----:B------:R-:W-:Y:S01]  /*13a0*/  SHF.R.S32.HI R5, RZ, 0x5, R0 ;  /* 0x00000005ff057819 */ /* 0x000fe20000011400 */
[----:B------:R-:W-:Y:S01]  /*13b0*/  UIADD3 UR4, UR41, 0x5180, URZ ;  /* 0x0000518029047890 */ /* 0x000fe2000fffe03f */
[C---:B------:R-:W-:Y:S01]  /*13c0*/  LOP3.LUT R64, R62.reuse, 0x8, RZ, 0xc0, !PT ;  /* 0x000000083e407812 */ /* 0x040fe200078ec0ff */
[----:B------:R-:W-:Y:S01]  /*13d0*/  UIADD3 UR5, UR41, 0x180, URZ ;  /* 0x0000018029057890 */ /* 0x000fe2000fffe03f */
[--C-:B------:R-:W-:Y:S01]  /*13e0*/  SHF.R.S32.HI R59, RZ, 0x1f, R58.reuse ;  /* 0x0000001fff3b7819 */ /* 0x100fe2000001143a */
[----:B------:R-:W-:Y:S01]  /*13f0*/  USHF.R.U32.HI UR4, URZ, 0x4, UR4 ;  /* 0x000000043f047899 */ /* 0x000fe20008011604 */
[C-C-:B------:R-:W-:Y:S01]  /*1400*/  IMAD R65, R5.reuse, -0x10, -R58.reuse ;  /* 0xfffffff005417824 */ /* 0x140fe200078e0a3a */
[----:B------:R-:W-:Y:S01]  /*1410*/  USHF.R.U32.HI UR5, URZ, 0x4, UR5 ;  /* 0x000000043f057899 */ /* 0x000fe20008011605 */
[----:B------:R-:W-:Y:S01]  /*1420*/  IMAD.U32 R61, RZ, RZ, UR47 ;  /* 0x0000002fff3d7e24 */ /* 0x000fe2000f8e00ff */
[----:B------:R-:W-:Y:S01]  /*1430*/  ULOP3.LUT UR4, UR4, 0x3fff, URZ, 0xc0, !UPT ;  /* 0x00003fff04047892 */ /* 0x000fe2000f8ec03f */
[----:B------:R-:W-:Y:S01]  /*1440*/  IMAD.WIDE R58, R5, 0x10, R58 ;  /* 0x00000010053a7825 */ /* 0x000fe200078e023a */
[----:B------:R-:W-:Y:S01]  /*1450*/  ULOP3.LUT UR5, UR5, 0x3fff, URZ, 0xc0, !UPT ;  /* 0x00003fff05057892 */ /* 0x000fe2000f8ec03f */
[----:B------:R-:W-:Y:S01]  /*1460*/  LOP3.LUT R62, R62, 0x8, RZ, 0xc, !PT ;  /* 0x000000083e3e7812 */ /* 0x000fe200078e0cff */
[----:B------:R-:W-:Y:S01]  /*1470*/  ULOP3.LUT UR44, UR4, 0x10000, URZ, 0xfc, !UPT ;  /* 0x00010000042c7892 */ /* 0x000fe2000f8efc3f */
[----:B------:R-:W-:Y:S01]  /*1480*/  VIADD R63, R61, UR42 ;  /* 0x0000002a3d3f7c36 */ /* 0x000fe20008000000 */
[----:B------:R-:W-:Y:S01]  /*1490*/  LOP3.LUT R64, R64, 0x18, RZ, 0x3c, !PT ;  /* 0x0000001840407812 */ /* 0x000fe200078e3cff */
[----:B------:R-:W-:Y:S01]  /*14a0*/  VIADD R65, R65, UR6 ;  /* 0x0000000641417c36 */ /* 0x000fe20008000000 */
[----:B------:R-:W-:-:S12]  /*14b0*/  ULOP3.LUT UR45, UR5, 0x10000, URZ, 0xfc, !UPT ;  /* 0x00010000052d7892 */ /* 0x000fd8000f8efc3f */
.L_x_102:
[----:B------:R-:W-:Y:S01]  /*14c0*/  SHF.L.U32 R0, R67, 0x1f, RZ ;  /* 0x0000001f43007819 */ /* 0x000fe200000006ff */
[----:B------:R-:W-:Y:S02]  /*14d0*/  ULDC UR4, c[0x0][0x28c] ;  /* 0x0000a30000047ab9 */ /* 0x000fe40000000800 */
[----:B------:R-:W-:Y:S01]  /*14e0*/  ISETP.LT.AND P1, PT, RZ, UR4, PT ;  /* 0x00000004ff007c0c */ /* 0x000fe2000bf21270 */
[----:B-1----:R-:W1:Y:S02]  /*14f0*/  SYNCS.PHASECHK.TRANS64.TRYWAIT P0, [R61+UR42], R0 ;  /* 0x000000003d0075a7 */ /* 0x002e64000800016a */
[----:B-1-34-:R-:W-:Y:S10]  /*1500*/  @!P0 BRA `(.L_x_15) ;  /* 0x0000003c00348947 */ /* 0x01aff40003800000 */
.L_x_125:
[----:B------:R-:W-:Y:S05]  /*1510*/  @P1 BRA `(.L_x_16) ;  /* 0x0000000000401947 */ /* 0x000fea0003800000 */
[----:B-1----:R-:W-:Y:S01]  /*1520*/  MOV R0, 0x0 ;  /* 0x0000000000007802 */ /* 0x002fe20000000f00 */
[----:B------:R-:W-:Y:S01]  /*1530*/  ULDC.64 UR4, c[0x4][0x68] ;  /* 0x01001a0000047ab9 */ /* 0x000fe20000000a00 */
[----:B------:R-:W-:Y:S01]  /*1540*/  ULDC.64 UR6, c[0x4][0x8] ;  /* 0x0100020000067ab9 */ /* 0x000fe20000000a00 */
[----:B------:R-:W-:Y:S01]  /*1550*/  IMAD.U32 R4, RZ, RZ, UR4 ;  /* 0x00000004ff047e24 */ /* 0x000fe2000f8e00ff */
[----:B------:R1:W2:Y:S01]  /*1560*/  LDC.64 R14, c[0x4][R0] ;  /* 0x01000000000e7b82 */ /* 0x0002a20000000a00 */
[----:B------:R-:W-:Y:S01]  /*1570*/  IMAD.U32 R5, RZ, RZ, UR5 ;  /* 0x00000005ff057e24 */ /* 0x000fe2000f8e00ff */
[----:B------:R-:W-:Y:S01]  /*1580*/  ULDC.64 UR4, c[0x4][0x70] ;  /* 0x01001c0000047ab9 */ /* 0x000fe20000000a00 */
[----:B------:R-:W-:Y:S02]  /*1590*/  IMAD.U32 R10, RZ, RZ, UR6 ;  /* 0x00000006ff0a7e24 */ /* 0x000fe4000f8e00ff */
[----:B------:R-:W-:Y:S02]  /*15a0*/  IMAD.U32 R6, RZ, RZ, UR4 ;  /* 0x00000004ff067e24 */ /* 0x000fe4000f8e00ff */
[----:B------:R-:W-:-:S02]  /*15b0*/  IMAD.U32 R7, RZ, RZ, UR5 ;  /* 0x00000005ff077e24 */ /* 0x000fc4000f8e00ff */
[----:B------:R-:W-:Y:S02]  /*15c0*/  IMAD.U32 R11, RZ, RZ, UR7 ;  /* 0x00000007ff0b7e24 */ /* 0x000fe4000f8e00ff */
[----:B------:R-:W-:Y:S02]  /*15d0*/  IMAD.MOV.U32 R8, RZ, RZ, 0x1e1 ;  /* 0x000001e1ff087424 */ /* 0x000fe400078e00ff */
[----:B0-----:R-:W-:Y:S02]  /*15e0*/  IMAD.MOV.U32 R12, RZ, RZ, 0x1 ;  /* 0x00000001ff0c7424 */ /* 0x001fe400078e00ff */
[----:B-1----:R-:W-:-:S07]  /*15f0*/  IMAD.MOV.U32 R13, RZ, RZ, RZ ;  /* 0x000000ffff0d7224 */ /* 0x002fce00078e00ff */
[----:B------:R-:W-:-:S07]  /*1600*/  LEPC R20, `(.L_x_16) ;  /* 0x000000001014794e */ /* 0x000fce0000000000 */
[----:B--2--5:R-:W-:Y:S05]  /*1610*/  CALL.ABS.NOINC R14 ;  /* 0x000000000e007343 */ /* 0x024fea0003c00000 */
.L_x_16:
[----:B-1----:R-:W-:-:S04]  /*1620*/  LOP3.LUT R0, R16, 0x1, RZ, 0xfc, !PT ;  /* 0x0000000110007812 */ /* 0x002fc800078efcff */
[----:B------:R-:W-:-:S13]  /*1630*/  ISETP.NE.AND P0, PT, R0, 0x3, PT ;  /* 0x000000030000780c */ /* 0x000fda0003f05270 */
[----:B------:R-:W-:Y:S05]  /*1640*/  @!P0 BRA `(.L_x_17) ;  /* 0x0000000000048947 */ /* 0x000fea0003800000 */
[----:B------:R-:W-:Y:S01]  /*1650*/  BPT.TRAP 0x1 ;  /* 0x000000040000795c */ /* 0x000fe20000300000 */
.L_x_17:
[----:B------:R-:W-:Y:S02]  /*1660*/  IMAD.U32 R3, RZ, RZ, UR38 ;  /* 0x00000026ff037e24 */ /* 0x000fe4000f8e00ff */
[----:B------:R-:W-:-:S03]  /*1670*/  IMAD.U32 R0, RZ, RZ, UR39 ;  /* 0x00000027ff007e24 */ /* 0x000fc6000f8e00ff */
[----:B------:R-:W-:Y:S02]  /*1680*/  LEA R3, R3, UR41, 0x3 ;  /* 0x0000002903037c11 */ /* 0x000fe4000f8e18ff */
[----:B------:R-:W-:-:S04]  /*1690*/  SHF.L.U32 R0, R0, 0x1f, RZ ;  /* 0x0000001f00007819 */ /* 0x000fc800000006ff */
[----:B------:R1:W2:Y:S01]  /*16a0*/  SYNCS.PHASECHK.TRANS64.TRYWAIT P1, [R3+URZ], R0 ;  /* 0x00000000030075a7 */ /* 0x0002a2000802017f */
[----:B------:R-:W-:Y:S05]  /*16b0*/  @!P0 BRA `(.L_x_18) ;  /* 0x0000000000048947 */ /* 0x000fea0003800000 */
[----:B------:R-:W-:Y:S01]  /*16c0*/  BPT.TRAP 0x1 ;  /* 0x000000040000795c */ /* 0x000fe20000300000 */
.L_x_18:
[----:B--2---:R-:W-:Y:S05]  /*16d0*/  @P1 BRA `(.L_x_19) ;  /* 0x0000000000081947 */ /* 0x004fea0003800000 */
[----:B------:R-:W2:Y:S02]  /*16e0*/  SYNCS.PHASECHK.TRANS64.TRYWAIT P1, [R3+URZ], R0 ;  /* 0x00000000030075a7 */ /* 0x000ea4000802017f */
[----:B--2---:R-:W-:Y:S05]  /*16f0*/  @!P1 BRA `(.L_x_20) ;  /* 0x0000003800cc9947 */ /* 0x004fea0003800000 */
.L_x_19:
[----:B------:R-:W-:Y:S05]  /*1700*/  WARPSYNC.ALL ;  /* 0x0000000000007948 */ /* 0x000fea0003800000 */
[----:B------:R-:W-:Y:S01]  /*1710*/  ULEA UR4, UR38, UR45, 0x8 ;  /* 0x0000002d26047291 */ /* 0x000fe2000f8e403f */
[----:B------:R-:W-:Y:S01]  /*1720*/  WARPGROUP.ARRIVE ;  /* 0x00000000000079c5 */ /* 0x000fe20000000000 */
[----:B------:R-:W-:Y:S01]  /*1730*/  ULEA UR6, UR38, UR44, 0x8 ;  /* 0x0000002c26067291 */ /* 0x000fe2000f8e403f */
[----:B-12---:R-:W-:Y:S01]  /*1740*/  IMAD.U32 R0, RZ, RZ, UR43 ;  /* 0x0000002bff007e24 */ /* 0x006fe2000f8e00ff */
[----:B------:R-:W-:Y:S01]  /*1750*/  UMOV UR5, 0x80000020 ;  /* 0x8000002000057882 */ /* 0x000fe20000000000 */
[----:B------:R-:W-:-:S03]  /*1760*/  UMOV UR7, 0x80000020 ;  /* 0x8000002000077882 */ /* 0x000fc60000000000 */
[----:B------:R-:W-:-:S03]  /*1770*/  ISETP.GE.AND P1, PT, R0, 0x1, PT ;  /* 0x000000010000780c */ /* 0x000fc60003f26270 */
[----:B------:R-:W-:Y:S01]  /*1780*/  IGMMA.64x64x32.S8.S8 R24, gdesc[UR4], RZ, !UPT, gsb0 ;  /* 0x01e00000041879f1 */ /* 0x000fe2000c0410ff */
[----:B------:R-:W-:Y:S02]  /*1790*/  UIADD3 UR4, UR4, 0x2, URZ ;  /* 0x0000000204047890 */ /* 0x000fe4000fffe03f */
[----:B------:R-:W-:Y:S01]  /*17a0*/  UIADD3 UR6, UR6, 0x2, URZ ;  /* 0x0000000206067890 */ /* 0x000fe2000fffe03f */
[----:B------:R-:W-:Y:S01]  /*17b0*/  UMOV UR5, 0x80000020 ;  /* 0x8000002000057882 */ /* 0x000fe20000000000 */
[----:B------:R-:W-:Y:S01]  /*17c0*/  UMOV UR7, 0x80000020 ;  /* 0x8000002000077882 */ /* 0x000fe20000000000 */
[----:B------:R-:W-:Y:S02]  /*17d0*/  WARPGROUP.DEPBAR.LE gsb0, 0x0 ;  /* 0x00008000000079c5 */ /* 0x000fe40000010000 */
[----:B------:R-:W-:-:S06]  /*17e0*/  WARPGROUP.ARRIVE ;  /* 0x00000000000079c5 */ /* 0x000fcc0000000000 */
[----:B------:R-:W-:Y:S03]  /*17f0*/  IGMMA.64x64x32.S8.S8 R24, gdesc[UR4], R24, gsb0 ;  /* 0x01e00000041879f1 */ /* 0x000fe60008041018 */
[----:B------:R-:W-:Y:S02]  /*1800*/  WARPGROUP.DEPBAR.LE gsb0, 0x0 ;  /* 0x00008000000079c5 */ /* 0x000fe40000010000 */
[----:B------:R-:W-:Y:S05]  /*1810*/  @!P1 BRA `(.L_x_21) ;  /* 0x0000000000d09947 */ /* 0x000fea0003800000 */
[----:B------:R-:W-:Y:S01]  /*1820*/  UIADD3 UR4, UR38, 0x1, URZ ;  /* 0x0000000126047890 */ /* 0x000fe2000fffe03f */
[----:B------:R-:W-:Y:S01]  /*1830*/  IMAD.U32 R0, RZ, RZ, UR43 ;  /* 0x0000002bff007e24 */ /* 0x000fe2000f8e00ff */
[----:B------:R-:W-:Y:S02]  /*1840*/  UMOV UR9, UR38 ;  /* 0x0000002600097c82 */ /* 0x000fe40008000000 */
[----:B------:R-:W-:-:S04]  /*1850*/  UISETP.NE.AND UP0, UPT, UR4, 0x5, UPT ;  /* 0x000000050400788c */ /* 0x000fc8000bf05270 */
[----:B------:R-:W-:Y:S02]  /*1860*/  USEL UR5, URZ, 0x1, UP0 ;  /* 0x000000013f057887 */ /* 0x000fe40008000000 */
[----:B------:R-:W-:Y:S02]  /*1870*/  USEL UR8, UR4, URZ, UP0 ;  /* 0x0000003f04087287 */ /* 0x000fe40008000000 */
[----:B------:R-:W-:-:S06]  /*1880*/  ULOP3.LUT UR5, UR39, UR5, URZ, 0x3c, !UPT ;  /* 0x0000000527057292 */ /* 0x000fcc000f8e3c3f */
[----:B------:R-:W-:-:S07]  /*1890*/  IMAD.U32 R5, RZ, RZ, UR5 ;  /* 0x00000005ff057e24 */ /* 0x000fce000f8e00ff */
.L_x_28:
[----:B-12---:R-:W-:Y:S05]  /*18a0*/  @!P0 BRA `(.L_x_22) ;  /* 0x0000000000048947 */ /* 0x006fea0003800000 */
[----:B------:R-:W-:Y:S01]  /*18b0*/  BPT.TRAP 0x1 ;  /* 0x000000040000795c */ /* 0x000fe20000300000 */
.L_x_22:
[----:B------:R-:W-:Y:S01]  /*18c0*/  ULEA UR4, UR8, UR41, 0x3 ;  /* 0x0000002908047291 */ /* 0x000fe2000f8e183f */
[----:B------:R-:W-:-:S08]  /*18d0*/  SHF.L.U32 R3, R5, 0x1f, RZ ;  /* 0x0000001f05037819 */ /* 0x000fd000000006ff */
[----:B------:R1:W2:Y:S01]  /*18e0*/  SYNCS.PHASECHK.TRANS64.TRYWAIT P1, [UR4], R3 ;  /* 0x00000003ff0075a7 */ /* 0x0002a20008020144 */
[----:B------:R-:W-:Y:S05]  /*18f0*/  @!P0 BRA `(.L_x_23) ;  /* 0x0000000000048947 */ /* 0x000fea0003800000 */
[----:B------:R-:W-:Y:S01]  /*1900*/  BPT.TRAP 0x1 ;  /* 0x000000040000795c */ /* 0x000fe20000300000 */
.L_x_23:
[----:B--2---:R-:W-:Y:S05]  /*1910*/  @P1 BRA `(.L_x_24) ;  /* 0x0000000000081947 */ /* 0x004fea0003800000 */
[----:B------:R-:W2:Y:S02]  /*1920*/  SYNCS.PHASECHK.TRANS64.TRYWAIT P1, [UR4], R3 ;  /* 0x00000003ff0075a7 */ /* 0x000ea40008020144 */
[----:B--2---:R-:W-:Y:S05]  /*1930*/  @!P1 BRA `(.L_x_25) ;  /* 0x0000003800509947 */ /* 0x004fea0003800000 */
.L_x_24:
[----:B------:R-:W-:Y:S01]  /*1940*/  ULEA UR4, UR8, UR45, 0x8 ;  /* 0x0000002d08047291 */ /* 0x000fe2000f8e403f */
[----:B------:R-:W-:Y:S01]  /*1950*/  WARPGROUP.ARRIVE ;  /* 0x00000000000079c5 */ /* 0x000fe20000000000 */
[----:B------:R-:W-:Y:S01]  /*1960*/  ULEA UR6, UR8, UR44, 0x8 ;  /* 0x0000002c08067291 */ /* 0x000fe2000f8e403f */
[----:B------:R-:W-:Y:S01]  /*1970*/  UMOV UR5, 0x80000020 ;  /* 0x8000002000057882 */ /* 0x000fe20000000000 */
[----:B------:R-:W-:-:S07]  /*1980*/  UMOV UR7, 0x80000020 ;  /* 0x8000002000077882 */ /* 0x000fce0000000000 */
[----:B------:R-:W-:Y:S01]  /*1990*/  IGMMA.64x64x32.S8.S8 R24, gdesc[UR4], R24, gsb0 ;  /* 0x01e00000041879f1 */ /* 0x000fe20008041018 */
        /* <DEDUP_REMOVED lines=9> */
[----:B------:R-:W-:Y:S01]  /*1a30*/  BPT.TRAP 0x1 ;  /* 0x000000040000795c */ /* 0x000fe20000300000 */
.L_x_26:
[----:B------:R-:W-:Y:S01]  /*1a40*/  ULEA UR4, UR9, UR41, 0x3 ;  /* 0x0000002909047291 */ /* 0x000fe2000f8e183f */
[----:B------:R-:W-:-:S03]  /*1a50*/  ISETP.GT.U32.AND P1, PT, R16, 0x1, PT ;  /* 0x000000011000780c */ /* 0x000fc60003f24070 */
[----:B------:R-:W-:-:S04]  /*1a60*/  UIADD3 UR4, UR4, 0x28, URZ ;  /* 0x0000002804047890 */ /* 0x000fc8000fffe03f */
[----:B------:R-:W-:-:S09]  /*1a70*/  UPRMT UR4, URZ, 0x654, UR4 ;  /* 0x000006543f047896 */ /* 0x000fd20008000004 */
[----:B------:R-:W-:Y:S01]  /*1a80*/  SYNCS.ARRIVE.TRANS64.RED.A1T0 RZ, [UR4], RZ ;  /* 0x000000ffffff79a7 */ /* 0x000fe20008100404 */
[----:B------:R-:W-:Y:S05]  /*1a90*/  @P1 BRA `(.L_x_27) ;  /* 0x0000000000041947 */ /* 0x000fea0003800000 */
[----:B------:R-:W-:Y:S01]  /*1aa0*/  BPT.TRAP 0x1 ;  /* 0x000000040000795c */ /* 0x000fe20000300000 */
.L_x_27:
[----:B------:R-:W-:Y:S01]  /*1ab0*/  UIADD3 UR8, UR8, 0x1, URZ ;  /* 0x0000000108087890 */ /* 0x000fe2000fffe03f */
[C---:B------:R-:W-:Y:S01]  /*1ac0*/  ISETP.GT.AND P1, PT, R0.reuse, 0x1, PT ;  /* 0x000000010000780c */ /* 0x040fe20003f24270 */
[----:B------:R-:W-:Y:S01]  /*1ad0*/  UIADD3 UR9, UR9, 0x1, URZ ;  /* 0x0000000109097890 */ /* 0x000fe2000fffe03f */
[----:B------:R-:W-:Y:S01]  /*1ae0*/  VIADD R0, R0, 0xffffffff ;  /* 0xffffffff00007836 */ /* 0x000fe20000000000 */
[----:B------:R-:W-:Y:S02]  /*1af0*/  UISETP.NE.AND UP0, UPT, UR8, 0x5, UPT ;  /* 0x000000050800788c */ /* 0x000fe4000bf05270 */
[----:B------:R-:W-:Y:S02]  /*1b00*/  UISETP.NE.AND UP1, UPT, UR9, 0x5, UPT ;  /* 0x000000050900788c */ /* 0x000fe4000bf25270 */
[----:B------:R-:W-:Y:S02]  /*1b10*/  USEL UR4, URZ, 0x1, UP0 ;  /* 0x000000013f047887 */ /* 0x000fe40008000000 */
[----:B------:R-:W-:-:S02]  /*1b20*/  USEL UR8, UR8, URZ, UP0 ;  /* 0x0000003f08087287 */ /* 0x000fc40008000000 */
[----:B------:R-:W-:Y:S02]  /*1b30*/  USEL UR9, UR9, URZ, UP1 ;  /* 0x0000003f09097287 */ /* 0x000fe40008800000 */
[----:B------:R-:W-:Y:S01]  /*1b40*/  LOP3.LUT R5, R5, UR4, RZ, 0x3c, !PT ;  /* 0x0000000405057c12 */ /* 0x000fe2000f8e3cff */
[----:B------:R-:W-:Y:S09]  /*1b50*/  @P1 BRA `(.L_x_28) ;  /* 0xfffffffc00501947 */ /* 0x000ff2000383ffff */
.L_x_21:
[----:B------:R-:W3:Y:S01]  /*1b60*/  LDC R0, c[0x0][0x28c] ;  /* 0x0000a300ff007b82 */ /* 0x000ee20000000800 */
[----:B------:R4:W-:Y:S01]  /*1b70*/  SYNCS.ARRIVE.TRANS64.A1T0 RZ, [R62+UR47], RZ ;  /* 0x000000ff3eff79a7 */ /* 0x0009e2000810002f */
[----:B---3--:R-:W-:-:S13]  /*1b80*/  ISETP.GE.AND P1, PT, R0, 0x1, PT ;  /* 0x000000010000780c */ /* 0x008fda0003f26270 */
[----:B----4-:R-:W-:Y:S05]  /*1b90*/  @!P1 BRA `(.L_x_29) ;  /* 0x0000000000349947 */ /* 0x010fea0003800000 */
[----:B------:R-:W-:Y:S05]  /*1ba0*/  @!P0 BRA `(.L_x_30) ;  /* 0x0000000000048947 */ /* 0x000fea0003800000 */
[----:B------:R-:W-:Y:S01]  /*1bb0*/  BPT.TRAP 0x1 ;  /* 0x000000040000795c */ /* 0x000fe20000300000 */
.L_x_30:
[----:B------:R-:W-:Y:S01]  /*1bc0*/  UIADD3 UR6, UR43, UR38, URZ ;  /* 0x000000262b067290 */ /* 0x000fe2000fffe03f */
[----:B------:R-:W-:-:S03]  /*1bd0*/  ISETP.GT.U32.AND P0, PT, R16, 0x1, PT ;  /* 0x000000011000780c */ /* 0x000fc60003f04070 */
[----:B------:R-:W-:-:S04]  /*1be0*/  UIMAD.WIDE.U32 UR4, UR6, -0x33333333, URZ ;  /* 0xcccccccd060478a5 */ /* 0x000fc8000f8e003f */
[----:B------:R-:W-:-:S04]  /*1bf0*/  USHF.R.U32.HI UR4, URZ, 0x2, UR5 ;  /* 0x000000023f047899 */ /* 0x000fc80008011605 */
[----:B------:R-:W-:-:S04]  /*1c00*/  UIMAD UR6, UR4, -0x5, UR6 ;  /* 0xfffffffb040678a4 */ /* 0x000fc8000f8e0206 */
[----:B------:R-:W-:-:S04]  /*1c10*/  ULEA UR6, UR6, UR41, 0x3 ;  /* 0x0000002906067291 */ /* 0x000fc8000f8e183f */
[----:B------:R-:W-:-:S04]  /*1c20*/  UIADD3 UR6, UR6, 0x28, URZ ;  /* 0x0000002806067890 */ /* 0x000fc8000fffe03f */
[----:B------:R-:W-:-:S09]  /*1c30*/  UPRMT UR6, URZ, 0x654, UR6 ;  /* 0x000006543f067896 */ /* 0x000fd20008000006 */
[----:B------:R-:W-:Y:S01]  /*1c40*/  SYNCS.ARRIVE.TRANS64.RED.A1T0 RZ, [UR6], RZ ;  /* 0x000000ffffff79a7 */ /* 0x000fe20008100406 */
[----:B------:R-:W-:Y:S05]  /*1c50*/  @P0 BRA `(.L_x_29) ;  /* 0x0000000000040947 */ /* 0x000fea0003800000 */
[----:B------:R-:W-:Y:S01]  /*1c60*/  BPT.TRAP 0x1 ;  /* 0x000000040000795c */ /* 0x000fe20000300000 */
.L_x_29:
[----:B------:R-:W-:Y:S01]  /*1c70*/  SHF.L.U32 R0, R67, 0x1f, RZ ;  /* 0x0000001f43007819 */ /* 0x000fe200000006ff */
[----:B------:R-:W-:Y:S01]  /*1c80*/  UIADD3 UR38, UR46, UR38, URZ ;  /* 0x000000262e267290 */ /* 0x000fe2000fffe03f */
[----:B------:R-:W3:Y:S01]  /*1c90*/  LDC R15, c[0x0][0x288] ;  /* 0x0000a200ff0f7b82 */ /* 0x000ee20000000800 */
[----:B------:R-:W-:Y:S01]  /*1ca0*/  UISETP.GE.U32.AND UP1, UPT, UR46, 0x5, UPT ;  /* 0x000000052e00788c */ /* 0x000fe2000bf26070 */
[----:B------:R-:W-:Y:S01]  /*1cb0*/  IMAD.SHL.U32 R8, R60, 0x2, RZ ;  /* 0x000000023c087824 */ /* 0x000fe200078e00ff */
[----:B------:R-:W-:Y:S02]  /*1cc0*/  UISETP.GT.U32.AND UP0, UPT, UR38, 0x4, UPT ;  /* 0x000000042600788c */ /* 0x000fe4000bf04070 */
[----:B------:R-:W-:Y:S02]  /*1cd0*/  UIMAD.WIDE.U32 UR4, UR38, -0x33333333, URZ ;  /* 0xcccccccd260478a5 */ /* 0x000fe4000f8e003f */
[----:B------:R-:W-:Y:S01]  /*1ce0*/  UISETP.LT.U32.AND UP0, UPT, UR46, 0x5, UP0 ;  /* 0x000000052e00788c */ /* 0x000fe20008701070 */
[----:B------:R-:W4:Y:S01]  /*1cf0*/  SYNCS.PHASECHK.TRANS64.TRYWAIT P0, [R61+UR42+0x10], R0 ;  /* 0x000010003d0075a7 */ /* 0x000f22000800016a */
[----:B------:R-:W-:Y:S01]  /*1d00*/  USHF.R.U32.HI UR4, URZ, 0x2, UR5 ;  /* 0x000000023f047899 */ /* 0x000fe20008011605 */
[----:B------:R-:W-:Y:S01]  /*1d10*/  SHF.R.S32.HI R9, RZ, 0x1f, R8 ;  /* 0x0000001fff097819 */ /* 0x000fe20000011408 */
[----:B------:R-:W-:-:S02]  /*1d20*/  USEL UR6, URZ, 0x1, !UP0 ;  /* 0x000000013f067887 */ /* 0x000fc4000c000000 */
[----:B------:R-:W-:Y:S02]  /*1d30*/  UIMAD UR38, UR4, -0x5, UR38 ;  /* 0xfffffffb042678a4 */ /* 0x000fe4000f8e0226 */
[----:B------:R-:W-:-:S04]  /*1d40*/  ULOP3.LUT UR39, UR39, UR6, URZ, 0x3c, !UPT ;  /* 0x0000000627277292 */ /* 0x000fc8000f8e3c3f */
[----:B------:R-:W-:Y:S01]  /*1d50*/  @UP1 ULOP3.LUT UR39, UR39, 0x1, UR4, 0x78, !UPT ;  /* 0x0000000127271892 */ /* 0x000fe2000f8e7804 */
[----:B---34-:R-:W-:Y:S11]  /*1d60*/  @!P0 BRA `(.L_x_31) ;  /* 0x00000034005c8947 */ /* 0x018ff60003800000 */
.L_x_126:
[----:B---3--:R-:W-:Y:S01]  /*1d70*/  IMAD.SHL.U32 R0, R19, 0x40, RZ ;  /* 0x0000004013007824 */ /* 0x008fe200078e00ff */
[----:B------:R-:W-:Y:S01]  /*1d80*/  ULDC UR6, c[0x0][0x284] ;  /* 0x0000a10000067ab9 */ /* 0x000fe20000000800 */
[----:B------:R-:W-:Y:S01]  /*1d90*/  IMAD.SHL.U32 R22, R22, 0x40, RZ ;  /* 0x0000004016167824 */ /* 0x000fe200078e00ff */
[----:B------:R-:W-:Y:S01]  /*1da0*/  SHF.R.S32.HI R69, RZ, 0x1f, R2 ;  /* 0x0000001fff457819 */ /* 0x000fe20000011402 */
[----:B------:R-:W-:Y:S01]  /*1db0*/  ULDC.64 UR4, c[0x0][0x5d0] ;  /* 0x0001740000047ab9 */ /* 0x000fe20000000a00 */
[----:B------:R-:W-:Y:S01]  /*1dc0*/  ISETP.GE.AND P0, PT, R0, UR6, PT ;  /* 0x0000000600007c0c */ /* 0x000fe2000bf06270 */
[----:B--2---:R-:W-:Y:S01]  /*1dd0*/  IMAD.WIDE.U32 R4, R2, UR4, R8 ;  /* 0x0000000402047c25 */ /* 0x004fe2000f8e0008 */
[----:B------:R-:W-:Y:S02]  /*1de0*/  SHF.R.S32.HI R68, RZ, 0x1f, R22 ;  /* 0x0000001fff447819 */ /* 0x000fe40000011416 */
[C---:B------:R-:W-:Y:S01]  /*1df0*/  ISETP.GE.OR P0, PT, R22.reuse, R15, P0 ;  /* 0x0000000f1600720c */ /* 0x040fe20000706670 */
[----:B-1----:R-:W-:Y:S01]  /*1e00*/  IMAD R3, R69, UR4, RZ ;  /* 0x0000000445037c24 */ /* 0x002fe2000f8e02ff */
[----:B------:R-:W-:-:S03]  /*1e10*/  IADD3 R4, P1, R22, R4, RZ ;  /* 0x0000000416047210 */ /* 0x000fc60007f3e0ff */
[----:B------:R-:W-:-:S05]  /*1e20*/  IMAD R3, R2, UR5, R3 ;  /* 0x0000000502037c24 */ /* 0x000fca000f8e0203 */
[----:B------:R-:W-:-:S03]  /*1e30*/  IADD3.X R5, R68, R5, R3, P1, !PT ;  /* 0x0000000544057210 */ /* 0x000fc60000ffe403 */
[----:B------:R-:W-:Y:S05]  /*1e40*/  @P0 BRA `(.L_x_32) ;  /* 0x0000001c00200947 */ /* 0x000fea0003800000 */
[----:B------:R-:W1:Y:S01]  /*1e50*/  LDC.64 R10, c[0x0][0x5c8] ;  /* 0x00017200ff0a7b82 */ /* 0x000e620000000a00 */
[----:B0-----:R-:W-:Y:S01]  /*1e60*/  IMAD.WIDE R12, R19, 0x40, R58 ;  /* 0x00000040130c7825 */ /* 0x001fe200078e023a */
[----:B------:R-:W-:Y:S01]  /*1e70*/  ULDC.64 UR4, c[0x0][0x5c0] ;  /* 0x0001700000047ab9 */ /* 0x000fe20000000a00 */
[----:B------:R-:W-:Y:S02]  /*1e80*/  BSSY B0, `(.L_x_32) ;  /* 0x00001c4000007945 */ /* 0x000fe40003800000 */
[----:B------:R-:W-:Y:S02]  /*1e90*/  IMAD.IADD R70, R65, 0x1, -R0 ;  /* 0x0000000141467824 */ /* 0x000fe400078e0a00 */
[-C--:B-1----:R-:W-:Y:S02]  /*1ea0*/  IMAD R3, R13, R10.reuse, RZ ;  /* 0x0000000a0d037224 */ /* 0x082fe400078e02ff */
[----:B------:R-:W-:-:S04]  /*1eb0*/  IMAD.WIDE.U32 R4, R12, R10, R4 ;  /* 0x0000000a0c047225 */ /* 0x000fc800078e0004 */
[----:B------:R-:W-:Y:S01]  /*1ec0*/  IMAD R3, R12, R11, R3 ;  /* 0x0000000b0c037224 */ /* 0x000fe200078e0203 */
[----:B------:R-:W-:-:S03]  /*1ed0*/  IADD3 R6, P0, R4, UR4, RZ ;  /* 0x0000000404067c10 */ /* 0x000fc6000ff1e0ff */
[----:B------:R-:W-:Y:S01]  /*1ee0*/  IMAD.IADD R3, R5, 0x1, R3 ;  /* 0x0000000105037824 */ /* 0x000fe200078e0203 */
[----:B------:R-:W-:-:S04]  /*1ef0*/  LEA R4, P1, R10, R6, 0x3 ;  /* 0x000000060a047211 */ /* 0x000fc800078218ff */
[----:B------:R-:W-:Y:S01]  /*1f00*/  IADD3.X R7, R3, UR5, RZ, P0, !PT ;  /* 0x0000000503077c10 */ /* 0x000fe200087fe4ff */
[----:B------:R-:W-:Y:S01]  /*1f10*/  IMAD R3, R60, -0x2, R15 ;  /* 0xfffffffe3c037824 */ /* 0x000fe200078e020f */
[----:B-----5:R-:W-:Y:S02]  /*1f20*/  ISETP.NE.AND P0, PT, R57, RZ, PT ;  /* 0x000000ff3900720c */ /* 0x020fe40003f05270 */
[----:B------:R-:W-:Y:S01]  /*1f30*/  LEA.HI.X R5, R10, R7, R11, 0x3, P1 ;  /* 0x000000070a057211 */ /* 0x000fe200008f1c0b */
[----:B------:R-:W-:-:S10]  /*1f40*/  IMAD.IADD R71, R3, 0x1, -R22 ;  /* 0x0000000103477824 */ /* 0x000fd400078e0a16 */
[----:B------:R-:W-:Y:S05]  /*1f50*/  @!P0 BRA `(.L_x_33) ;  /* 0x0000001400188947 */ /* 0x000fea0003800000 */
[----:B------:R-:W0:Y:S01]  /*1f60*/  LDC.64 R14, c[0x0][0x5b0] ;  /* 0x00016c00ff0e7b82 */ /* 0x000e220000000a00 */
[----:B------:R-:W-:Y:S01]  /*1f70*/  ULDC.64 UR4, c[0x0][0x5b8] ;  /* 0x00016e0000047ab9 */ /* 0x000fe20000000a00 */
[----:B------:R-:W-:Y:S01]  /*1f80*/  ISETP.GE.AND P3, PT, R71, 0x1, PT ;  /* 0x000000014700780c */ /* 0x000fe20003f66270 */
[----:B------:R-:W-:Y:S01]  /*1f90*/  IMAD.WIDE.U32 R8, R2, UR4, R8 ;  /* 0x0000000402087c25 */ /* 0x000fe2000f8e0008 */
[----:B------:R-:W-:Y:S02]  /*1fa0*/  BSSY B1, `(.L_x_34) ;  /* 0x000000e000017945 */ /* 0x000fe40003800000 */
[----:B------:R-:W-:Y:S01]  /*1fb0*/  ISETP.LT.OR P1, PT, R70, 0x1, !P3 ;  /* 0x000000014600780c */ /* 0x000fe20005f21670 */
[----:B------:R-:W-:Y:S01]  /*1fc0*/  IMAD R3, R69, UR4, RZ ;  /* 0x0000000445037c24 */ /* 0x000fe2000f8e02ff */
[----:B------:R-:W1:Y:S01]  /*1fd0*/  LDC.64 R20, c[0x0][0x5a8] ;  /* 0x00016a00ff147b82 */ /* 0x000e620000000a00 */
[----:B------:R-:W-:Y:S02]  /*1fe0*/  IADD3 R10, P0, R22, R8, RZ ;  /* 0x00000008160a7210 */ /* 0x000fe40007f1e0ff */
[----:B------:R-:W-:-:S05]  /*1ff0*/  IMAD R3, R2, UR5, R3 ;  /* 0x0000000502037c24 */ /* 0x000fca000f8e0203 */
[----:B------:R-:W-:Y:S01]  /*2000*/  IADD3.X R11, R68, R9, R3, P0, !PT ;  /* 0x00000009440b7210 */ /* 0x000fe200007fe403 */
[-C--:B0-----:R-:W-:Y:S02]  /*2010*/  IMAD R0, R13, R14.reuse, RZ ;  /* 0x0000000e0d007224 */ /* 0x081fe400078e02ff */
[----:B------:R-:W-:-:S04]  /*2020*/  IMAD.WIDE.U32 R2, R12, R14, R10 ;  /* 0x0000000e0c027225 */ /* 0x000fc800078e000a */
[----:B------:R-:W-:Y:S01]  /*2030*/  IMAD R19, R12, R15, R0 ;  /* 0x0000000f0c137224 */ /* 0x000fe200078e0200 */
[----:B-1----:R-:W-:-:S04]  /*2040*/  IADD3 R2, P0, R2, R20, RZ ;  /* 0x0000001402027210 */ /* 0x002fc80007f1e0ff */
[----:B------:R-:W-:Y:S01]  /*2050*/  IADD3.X R3, R21, R3, R19, P0, !PT ;  /* 0x0000000315037210 */ /* 0x000fe200007fe413 */
[----:B------:R-:W-:Y:S08]  /*2060*/  @P1 BRA `(.L_x_35) ;  /* 0x0000000000041947 */ /* 0x000ff00003800000 */
[----:B------:R0:W5:Y:S02]  /*2070*/  LDG.E.U8 R66, desc[UR36][R2.64] ;  /* 0x0000002402427981 */ /* 0x000164000c1e1100 */
.L_x_35:
[----:B------:R-:W-:Y:S05]  /*2080*/  BSYNC B1 ;  /* 0x0000000000017941 */ /* 0x000fea0003800000 */
.L_x_34:
[----:B-----5:R-:W-:Y:S01]  /*2090*/  LOP3.LUT R0, R66, 0xffff, RZ, 0xc0, !PT ;  /* 0x0000ffff42007812 */ /* 0x020fe200078ec0ff */
[C---:B------:R-:W-:Y:S01]  /*20a0*/  IMAD.SHL.U32 R8, R14.reuse, 0x8, RZ ;  /* 0x000000080e087824 */ /* 0x040fe200078e00ff */
[----:B------:R-:W-:Y:S01]  /*20b0*/  SHF.L.U64.HI R9, R14, 0x3, R15 ;  /* 0x000000030e097819 */ /* 0x000fe2000001020f */
[----:B------:R-:W-:Y:S01]  /*20c0*/  BSSY B1, `(.L_x_36) ;  /* 0x000000e000017945 */ /* 0x000fe20003800000 */
[----:B------:R-:W-:Y:S02]  /*20d0*/  PRMT R0, R0, 0x8880, RZ ;  /* 0x0000888000007816 */ /* 0x000fe400000000ff */
[----:B------:R-:W-:Y:S01]  /*20e0*/  ISETP.GE.AND P2, PT, R71, 0x2, PT ;  /* 0x000000024700780c */ /* 0x000fe20003f46270 */
[----:B------:R-:W-:-:S03]  /*20f0*/  IMAD.WIDE.U32 R8, R12, R14, R8 ;  /* 0x0000000e0c087225 */ /* 0x000fc600078e0008 */
[----:B------:R-:W-:Y:S01]  /*2100*/  ISETP.LT.OR P0, PT, R70, 0x1, !P2 ;  /* 0x000000014600780c */ /* 0x000fe20005701670 */
[----:B------:R-:W-:Y:S01]  /*2110*/  IMAD R13, R0, R57, RZ ;  /* 0x00000039000d7224 */ /* 0x000fe200078e02ff */
[----:B------:R-:W-:Y:S01]  /*2120*/  IADD3 R8, P4, P5, R10, R20, R8 ;  /* 0x000000140a087210 */ /* 0x000fe20007d9e008 */
[----:B------:R-:W-:Y:S02]  /*2130*/  IMAD.IADD R12, R19, 0x1, R9 ;  /* 0x00000001130c7824 */ /* 0x000fe400078e0209 */
[----:B------:R-:W-:-:S05]  /*2140*/  @!P1 IMAD R15, R24, R56, R13 ;  /* 0x00000038180f9224 */ /* 0x000fca00078e020d */
[----:B------:R1:W-:Y:S03]  /*2150*/  @!P1 STG.E.U8 desc[UR36][R6.64], R15 ;  /* 0x0000000f06009986 */ /* 0x0003e6000c101124 */
[----:B------:R-:W-:Y:S05]  /*2160*/  @P0 BRA `(.L_x_37) ;  /* 0x00000000000c0947 */ /* 0x000fea0003800000 */
[----:B------:R-:W2:Y:S02]  /*2170*/  LDG.E.U8 R66, desc[UR36][R2.64+0x1] ;  /* 0x0000012402427981 */ /* 0x000ea4000c1e1100 */
[----:B--2---:R-:W-:-:S05]  /*2180*/  PRMT R0, R66, 0x8880, RZ ;  /* 0x0000888042007816 */ /* 0x004fca00000000ff */
[----:B------:R-:W-:-:S07]  /*2190*/  IMAD R13, R0, R57, RZ ;  /* 0x00000039000d7224 */ /* 0x000fce00078e02ff */
.L_x_37:
[----:B------:R-:W-:Y:S05]  /*21a0*/  BSYNC B1 ;  /* 0x0000000000017941 */ /* 0x000fea0003800000 */
.L_x_36:
[C---:B------:R-:W-:Y:S01]  /*21b0*/  ISETP.LT.OR P3, PT, R70.reuse, 0x9, !P3 ;  /* 0x000000094600780c */ /* 0x040fe20005f61670 */
[----:B------:R-:W-:Y:S01]  /*21c0*/  @!P0 IMAD R25, R25, R56, R13 ;  /* 0x0000003819198224 */ /* 0x000fe200078e020d */
[----:B------:R-:W-:Y:S01]  /*21d0*/  ISETP.GE.AND P1, PT, R71, 0x9, PT ;  /* 0x000000094700780c */ /* 0x000fe20003f26270 */
[----:B------:R-:W-:Y:S01]  /*21e0*/  BSSY B1, `(.L_x_38) ;  /* 0x000000b000017945 */ /* 0x000fe20003800000 */
[----:B------:R-:W-:Y:S02]  /*21f0*/  IADD3.X R9, R11, R21, R12, P4, P5 ;  /* 0x000000150b097210 */ /* 0x000fe400027ea40c */
[----:B------:R2:W-:Y:S01]  /*2200*/  @!P0 STG.E.U8 desc[UR36][R6.64+0x1], R25 ;  /* 0x0000011906008986 */ /* 0x0005e2000c101124 */
[----:B------:R-:W-:Y:S02]  /*2210*/  ISETP.GE.AND P0, PT, R71, 0xa, PT ;  /* 0x0000000a4700780c */ /* 0x000fe40003f06270 */
[C---:B------:R-:W-:Y:S02]  /*2220*/  ISETP.LT.OR P2, PT, R70.reuse, 0x9, !P2 ;  /* 0x000000094600780c */ /* 0x040fe40005741670 */
[----:B------:R-:W-:-:S02]  /*2230*/  ISETP.LT.OR P5, PT, R70, 0x1, !P1 ;  /* 0x000000014600780c */ /* 0x000fc40004fa1670 */
[----:B------:R-:W-:Y:S01]  /*2240*/  ISETP.LT.OR P4, PT, R70, 0x1, !P0 ;  /* 0x000000014600780c */ /* 0x000fe20004781670 */
[----:B------:R-:W-:-:S12]  /*2250*/  @P3 BRA `(.L_x_39) ;  /* 0x00000000000c3947 */ /* 0x000fd80003800000 */
[----:B------:R-:W3:Y:S02]  /*2260*/  LDG.E.U8 R66, desc[UR36][R8.64] ;  /* 0x0000002408427981 */ /* 0x000ee4000c1e1100 */
[----:B---3--:R-:W-:-:S05]  /*2270*/  PRMT R0, R66, 0x8880, RZ ;  /* 0x0000888042007816 */ /* 0x008fca00000000ff */
[----:B------:R-:W-:-:S07]  /*2280*/  IMAD R13, R0, R57, RZ ;  /* 0x00000039000d7224 */ /* 0x000fce00078e02ff */
.L_x_39:
[----:B------:R-:W-:Y:S05]  /*2290*/  BSYNC B1 ;  /* 0x0000000000017941 */ /* 0x000fea0003800000 */
.L_x_38:
[----:B------:R-:W-:Y:S01]  /*22a0*/  @!P3 IMAD R11, R26, R56, R13 ;  /* 0x000000381a0bb224 */ /* 0x000fe200078e020d */
[----:B------:R-:W-:Y:S04]  /*22b0*/  BSSY B1, `(.L_x_40) ;  /* 0x0000006000017945 */ /* 0x000fe80003800000 */
[----:B------:R3:W-:Y:S01]  /*22c0*/  @!P3 STG.E.U8 desc[UR36][R4.64], R11 ;  /* 0x0000000b0400b986 */ /* 0x0007e2000c101124 */
[----:B------:R-:W-:Y:S05]  /*22d0*/  @P2 BRA `(.L_x_41) ;  /* 0x00000000000c2947 */ /* 0x000fea0003800000 */
[----:B------:R-:W4:Y:S02]  /*22e0*/  LDG.E.U8 R66, desc[UR36][R8.64+0x1] ;  /* 0x0000012408427981 */ /* 0x000f24000c1e1100 */
[----:B----4-:R-:W-:-:S05]  /*22f0*/  PRMT R0, R66, 0x8880, RZ ;  /* 0x0000888042007816 */ /* 0x010fca00000000ff */
[----:B------:R-:W-:-:S07]  /*2300*/  IMAD R13, R0, R57, RZ ;  /* 0x00000039000d7224 */ /* 0x000fce00078e02ff */
.L_x_41:
[----:B------:R-:W-:Y:S05]  /*2310*/  BSYNC B1 ;  /* 0x0000000000017941 */ /* 0x000fea0003800000 */
.L_x_40:
[----:B------:R-:W-:Y:S01]  /*2320*/  @!P2 IMAD R27, R27, R56, R13 ;  /* 0x000000381b1ba224 */ /* 0x000fe200078e020d */
[----:B------:R-:W-:Y:S04]  /*2330*/  BSSY B1, `(.L_x_42) ;  /* 0x0000006000017945 */ /* 0x000fe80003800000 */
[----:B------:R4:W-:Y:S01]  /*2340*/  @!P2 STG.E.U8 desc[UR36][R4.64+0x1], R27 ;  /* 0x0000011b0400a986 */ /* 0x0009e2000c101124 */
[----:B------:R-:W-:Y:S05]  /*2350*/  @P5 BRA `(.L_x_43) ;  /* 0x00000000000c5947 */ /* 0x000fea0003800000 */
[----:B------:R-:W5:Y:S02]  /*2360*/  LDG.E.U8 R66, desc[UR36][R2.64+0x8] ;  /* 0x0000082402427981 */ /* 0x000f64000c1e1100 */
[----:B-----5:R-:W-:-:S05]  /*2370*/  PRMT R0, R66, 0x8880, RZ ;  /* 0x0000888042007816 */ /* 0x020fca00000000ff */
[----:B------:R-:W-:-:S07]  /*2380*/  IMAD R13, R0, R57, RZ ;  /* 0x00000039000d7224 */ /* 0x000fce00078e02ff */
.L_x_43:
[----:B------:R-:W-:Y:S05]  /*2390*/  BSYNC B1 ;  /* 0x0000000000017941 */ /* 0x000fea0003800000 */
.L_x_42:
[----:B---3--:R-:W-:Y:S01]  /*23a0*/  @!P5 IMAD R11, R28, R56, R13 ;  /* 0x000000381c0bd224 */ /* 0x008fe200078e020d */
[----:B------:R-:W-:Y:S04]  /*23b0*/  BSSY B1, `(.L_x_44) ;  /* 0x0000006000017945 */ /* 0x000fe80003800000 */
[----:B------:R3:W-:Y:S01]  /*23c0*/  @!P5 STG.E.U8 desc[UR36][R6.64+0x8], R11 ;  /* 0x0000080b0600d986 */ /* 0x0007e2000c101124 */
[----:B------:R-:W-:Y:S05]  /*23d0*/  @P4 BRA `(.L_x_45) ;  /* 0x00000000000c4947 */ /* 0x000fea0003800000 */
[----:B------:R-:W5:Y:S02]  /*23e0*/  LDG.E.U8 R66, desc[UR36][R2.64+0x9] ;  /* 0x0000092402427981 */ /* 0x000f64000c1e1100 */
[----:B-----5:R-:W-:-:S05]  /*23f0*/  PRMT R0, R66, 0x8880, RZ ;  /* 0x0000888042007816 */ /* 0x020fca00000000ff */
[----:B------:R-:W-:-:S07]  /*2400*/  IMAD R13, R0, R57, RZ ;  /* 0x00000039000d7224 */ /* 0x000fce00078e02ff */
.L_x_45:
[----:B------:R-:W-:Y:S05]  /*2410*/  BSYNC B1 ;  /* 0x0000000000017941 */ /* 0x000fea0003800000 */
.L_x_44:
[C---:B------:R-:W-:Y:S01]  /*2420*/  ISETP.LT.OR P1, PT, R70.reuse, 0x9, !P1 ;  /* 0x000000094600780c */ /* 0x040fe20004f21670 */
[----:B------:R-:W-:Y:S01]  /*2430*/  @!P4 IMAD R29, R29, R56, R13 ;  /* 0x000000381d1dc224 */ /* 0x000fe200078e020d */
[C---:B------:R-:W-:Y:S01]  /*2440*/  ISETP.GE.AND P3, PT, R71.reuse, 0x11, PT ;  /* 0x000000114700780c */ /* 0x040fe20003f66270 */
[----:B------:R-:W-:Y:S01]  /*2450*/  BSSY B1, `(.L_x_46) ;  /* 0x000000a000017945 */ /* 0x000fe20003800000 */
[----:B------:R-:W-:Y:S02]  /*2460*/  ISETP.GE.AND P2, PT, R71, 0x12, PT ;  /* 0x000000124700780c */ /* 0x000fe40003f46270 */
[----:B------:R0:W-:Y:S01]  /*2470*/  @!P4 STG.E.U8 desc[UR36][R6.64+0x9], R29 ;  /* 0x0000091d0600c986 */ /* 0x0001e2000c101124 */
[C---:B------:R-:W-:Y:S02]  /*2480*/  ISETP.LT.OR P0, PT, R70.reuse, 0x9, !P0 ;  /* 0x000000094600780c */ /* 0x040fe40004701670 */
[C---:B------:R-:W-:Y:S02]  /*2490*/  ISETP.LT.OR P5, PT, R70.reuse, 0x1, !P3 ;  /* 0x000000014600780c */ /* 0x040fe40005fa1670 */
[----:B------:R-:W-:-:S02]  /*24a0*/  ISETP.LT.OR P4, PT, R70, 0x1, !P2 ;  /* 0x000000014600780c */ /* 0x000fc40005781670 */
[----:B------:R-:W-:Y:S11]  /*24b0*/  @P1 BRA `(.L_x_47) ;  /* 0x00000000000c1947 */ /* 0x000ff60003800000 */
[----:B------:R-:W5:Y:S02]  /*24c0*/  LDG.E.U8 R66, desc[UR36][R8.64+0x8] ;  /* 0x0000082408427981 */ /* 0x000f64000c1e1100 */
[----:B-----5:R-:W-:-:S05]  /*24d0*/  PRMT R0, R66, 0x8880, RZ ;  /* 0x0000888042007816 */ /* 0x020fca00000000ff */
[----:B------:R-:W-:-:S07]  /*24e0*/  IMAD R13, R0, R57, RZ ;  /* 0x00000039000d7224 */ /* 0x000fce00078e02ff */
.L_x_47:
[----:B------:R-:W-:Y:S05]  /*24f0*/  BSYNC B1 ;  /* 0x0000000000017941 */ /* 0x000fea0003800000 */
.L_x_46:
[----:B---3--:R-:W-:Y:S01]  /*2500*/  @!P1 IMAD R11, R30, R56, R13 ;  /* 0x000000381e0b9224 */ /* 0x008fe200078e020d */
[----:B------:R-:W-:Y:S04]  /*2510*/  BSSY B1, `(.L_x_48) ;  /* 0x0000006000017945 */ /* 0x000fe80003800000 */
[----:B------:R3:W-:Y:S01]  /*2520*/  @!P1 STG.E.U8 desc[UR36][R4.64+0x8], R11 ;  /* 0x0000080b04009986 */ /* 0x0007e2000c101124 */
[----:B------:R-:W-:Y:S05]  /*2530*/  @P0 BRA `(.L_x_49) ;  /* 0x00000000000c0947 */ /* 0x000fea0003800000 */
[----:B------:R-:W5:Y:S02]  /*2540*/  LDG.E.U8 R66, desc[UR36][R8.64+0x9] ;  /* 0x0000092408427981 */ /* 0x000f64000c1e1100 */
[----:B-----5:R-:W-:-:S05]  /*2550*/  PRMT R0, R66, 0x8880, RZ ;  /* 0x0000888042007816 */ /* 0x020fca00000000ff */
[----:B------:R-:W-:-:S07]  /*2560*/  IMAD R13, R0, R57, RZ ;  /* 0x00000039000d7224 */ /* 0x000fce00078e02ff */
.L_x_49:
[----:B------:R-:W-:Y:S05]  /*2570*/  BSYNC B1 ;  /* 0x0000000000017941 */ /* 0x000fea0003800000 */
.L_x_48:
[----:B------:R-:W-:Y:S01]  /*2580*/  @!P0 IMAD R31, R31, R56, R13 ;  /* 0x000000381f1f8224 */ /* 0x000fe200078e020d */
[----:B------:R-:W-:Y:S04]  /*2590*/  BSSY B1, `(.L_x_50) ;  /* 0x0000006000017945 */ /* 0x000fe80003800000 */
[----:B------:R0:W-:Y:S01]  /*25a0*/  @!P0 STG.E.U8 desc[UR36][R4.64+0x9], R31 ;  /* 0x0000091f04008986 */ /* 0x0001e2000c101124 */
[----:B------:R-:W-:Y:S05]  /*25b0*/  @P5 BRA `(.L_x_51) ;  /* 0x00000000000c5947 */ /* 0x000fea0003800000 */
[----:B------:R-:W5:Y:S02]  /*25c0*/  LDG.E.U8 R66, desc[UR36][R2.64+0x10] ;  /* 0x0000102402427981 */ /* 0x000f64000c1e1100 */
[----:B-----5:R-:W-:-:S05]  /*25d0*/  PRMT R0, R66, 0x8880, RZ ;  /* 0x0000888042007816 */ /* 0x020fca00000000ff */
[----:B------:R-:W-:-:S07]  /*25e0*/  IMAD R13, R0, R57, RZ ;  /* 0x00000039000d7224 */ /* 0x000fce00078e02ff */
.L_x_51:
[----:B------:R-:W-:Y:S05]  /*25f0*/  BSYNC B1 ;  /* 0x0000000000017941 */ /* 0x000fea0003800000 */
.L_x_50:
[----:B---3--:R-:W-:Y:S01]  /*2600*/  @!P5 IMAD R11, R32, R56, R13 ;  /* 0x00000038200bd224 */ /* 0x008fe200078e020d */
[----:B------:R-:W-:Y:S04]  /*2610*/  BSSY B1, `(.L_x_52) ;  /* 0x0000006000017945 */ /* 0x000fe80003800000 */
[----:B------:R3:W-:Y:S01]  /*2620*/  @!P5 STG.E.U8 desc[UR36][R6.64+0x10], R11 ;  /* 0x0000100b0600d986 */ /* 0x0007e2000c101124 */
[----:B------:R-:W-:Y:S05]  /*2630*/  @P4 BRA `(.L_x_53) ;  /* 0x00000000000c4947 */ /* 0x000fea0003800000 */
[----:B------:R-:W5:Y:S02]  /*2640*/  LDG.E.U8 R66, desc[UR36][R2.64+0x11] ;  /* 0x0000112402427981 */ /* 0x000f64000c1e1100 */
[----:B-----5:R-:W-:-:S05]  /*2650*/  PRMT R0, R66, 0x8880, RZ ;  /* 0x0000888042007816 */ /* 0x020fca00000000ff */
[----:B------:R-:W-:-:S07]  /*2660*/  IMAD R13, R0, R57, RZ ;  /* 0x00000039000d7224 */ /* 0x000fce00078e02ff */
.L_x_53:
[----:B------:R-:W-:Y:S05]  /*2670*/  BSYNC B1 ;  /* 0x0000000000017941 */ /* 0x000fea0003800000 */
.L_x_52:
        /* <DEDUP_REMOVED lines=13> */
.L_x_55:
[----:B------:R-:W-:Y:S05]  /*2750*/  BSYNC B1 ;  /* 0x0000000000017941 */ /* 0x000fea0003800000 */
.L_x_54:
[----:B---3--:R-:W-:Y:S01]  /*2760*/  @!P3 IMAD R11, R34, R56, R13 ;  /* 0x00000038220bb224 */ /* 0x008fe200078e020d */
[----:B------:R-:W-:Y:S04]  /*2770*/  BSSY B1, `(.L_x_56) ;  /* 0x0000006000017945 */ /* 0x000fe80003800000 */
[----:B------:R3:W-:Y:S01]  /*2780*/  @!P3 STG.E.U8 desc[UR36][R4.64+0x10], R11 ;  /* 0x0000100b0400b986 */ /* 0x0007e2000c101124 */
[----:B------:R-:W-:Y:S05]  /*2790*/  @P2 BRA `(.L_x_57) ;  /* 0x00000000000c2947 */ /* 0x000fea0003800000 */
[----:B------:R-:W5:Y:S02]  /*27a0*/  LDG.E.U8 R66, desc[UR36][R8.64+0x11] ;  /* 0x0000112408427981 */ /* 0x000f64000c1e1100 */
[----:B-----5:R-:W-:-:S05]  /*27b0*/  PRMT R0, R66, 0x8880, RZ ;  /* 0x0000888042007816 */ /* 0x020fca00000000ff */
[----:B------:R-:W-:-:S07]  /*27c0*/  IMAD R13, R0, R57, RZ ;  /* 0x00000039000d7224 */ /* 0x000fce00078e02ff */
.L_x_57:
[----:B------:R-:W-:Y:S05]  /*27d0*/  BSYNC B1 ;  /* 0x0000000000017941 */ /* 0x000fea0003800000 */
.L_x_56:
[----:B------:R-:W-:Y:S01]  /*27e0*/  @!P2 IMAD R35, R35, R56, R13 ;  /* 0x000000382323a224 */ /* 0x000fe200078e020d */
[----:B------:R-:W-:Y:S04]  /*27f0*/  BSSY B1, `(.L_x_58) ;  /* 0x0000006000017945 */ /* 0x000fe80003800000 */
[----:B------:R0:W-:Y:S01]  /*2800*/  @!P2 STG.E.U8 desc[UR36][R4.64+0x11], R35 ;  /* 0x000011230400a986 */ /* 0x0001e2000c101124 */
[----:B------:R-:W-:Y:S05]  /*2810*/  @P5 BRA `(.L_x_59) ;  /* 0x00000000000c5947 */ /* 0x000fea0003800000 */
[----:B------:R-:W5:Y:S02]  /*2820*/  LDG.E.U8 R66, desc[UR36][R2.64+0x18] ;  /* 0x0000182402427981 */ /* 0x000f64000c1e1100 */
[----:B-----5:R-:W-:-:S05]  /*2830*/  PRMT R0, R66, 0x8880, RZ ;  /* 0x0000888042007816 */ /* 0x020fca00000000ff */
[----:B------:R-:W-:-:S07]  /*2840*/  IMAD R13, R0, R57, RZ ;  /* 0x00000039000d7224 */ /* 0x000fce00078e02ff */
.L_x_59:
[----:B------:R-:W-:Y:S05]  /*2850*/  BSYNC B1 ;  /* 0x0000000000017941 */ /* 0x000fea0003800000 */
.L_x_58:
[----:B---3--:R-:W-:Y:S01]  /*2860*/  @!P5 IMAD R11, R36, R56, R13 ;  /* 0x00000038240bd224 */ /* 0x008fe200078e020d */
[----:B------:R-:W-:Y:S04]  /*2870*/  BSSY B1, `(.L_x_60) ;  /* 0x0000006000017945 */ /* 0x000fe80003800000 */
[----:B------:R3:W-:Y:S01]  /*2880*/  @!P5 STG.E.U8 desc[UR36][R6.64+0x18], R11 ;  /* 0x0000180b0600d986 */ /* 0x0007e2000c101124 */
[----:B------:R-:W-:Y:S05]  /*2890*/  @P4 BRA `(.L_x_61) ;  /* 0x00000000000c4947 */ /* 0x000fea0003800000 */
[----:B------:R-:W5:Y:S02]  /*28a0*/  LDG.E.U8 R66, desc[UR36][R2.64+0x19] ;  /* 0x0000192402427981 */ /* 0x000f64000c1e1100 */
[----:B-----5:R-:W-:-:S05]  /*28b0*/  PRMT R0, R66, 0x8880, RZ ;  /* 0x0000888042007816 */ /* 0x020fca00000000ff */
[----:B------:R-:W-:-:S07]  /*28c0*/  IMAD R13, R0, R57, RZ ;  /* 0x00000039000d7224 */ /* 0x000fce00078e02ff */
.L_x_61:
[----:B------:R-:W-:Y:S05]  /*28d0*/  BSYNC B1 ;  /* 0x0000000000017941 */ /* 0x000fea0003800000 */
.L_x_60:
        /* <DEDUP_REMOVED lines=13> */
.L_x_63:
[----:B------:R-:W-:Y:S05]  /*29b0*/  BSYNC B1 ;  /* 0x0000000000017941 */ /* 0x000fea0003800000 */
.L_x_62:
[----:B---3--:R-:W-:Y:S01]  /*29c0*/  @!P1 IMAD R11, R38, R56, R13 ;  /* 0x00000038260b9224 */ /* 0x008fe200078e020d */
[----:B------:R-:W-:Y:S04]  /*29d0*/  BSSY B1, `(.L_x_64) ;  /* 0x0000006000017945 */ /* 0x000fe80003800000 */
[----:B------:R3:W-:Y:S01]  /*29e0*/  @!P1 STG.E.U8 desc[UR36][R4.64+0x18], R11 ;  /* 0x0000180b04009986 */ /* 0x0007e2000c101124 */
[----:B------:R-:W-:Y:S05]  /*29f0*/  @P4 BRA `(.L_x_65) ;  /* 0x00000000000c4947 */ /* 0x000fea0003800000 */
[----:B------:R-:W5:Y:S02]  /*2a00*/  LDG.E.U8 R66, desc[UR36][R8.64+0x19] ;  /* 0x0000192408427981 */ /* 0x000f64000c1e1100 */
[----:B-----5:R-:W-:-:S05]  /*2a10*/  PRMT R0, R66, 0x8880, RZ ;  /* 0x0000888042007816 */ /* 0x020fca00000000ff */
[----:B------:R-:W-:-:S07]  /*2a20*/  IMAD R13, R0, R57, RZ ;  /* 0x00000039000d7224 */ /* 0x000fce00078e02ff */
.L_x_65:
[----:B------:R-:W-:Y:S05]  /*2a30*/  BSYNC B1 ;  /* 0x0000000000017941 */ /* 0x000fea0003800000 */
.L_x_64:
[----:B------:R-:W-:Y:S01]  /*2a40*/  @!P4 IMAD R39, R39, R56, R13 ;  /* 0x000000382727c224 */ /* 0x000fe200078e020d */
[----:B------:R-:W-:Y:S04]  /*2a50*/  BSSY B1, `(.L_x_66) ;  /* 0x0000006000017945 */ /* 0x000fe80003800000 */
[----:B------:R0:W-:Y:S01]  /*2a60*/  @!P4 STG.E.U8 desc[UR36][R4.64+0x19], R39 ;  /* 0x000019270400c986 */ /* 0x0001e2000c101124 */
[----:B------:R-:W-:Y:S05]  /*2a70*/  @P5 BRA `(.L_x_67) ;  /* 0x00000000000c5947 */ /* 0x000fea0003800000 */
[----:B------:R-:W5:Y:S02]  /*2a80*/  LDG.E.U8 R66, desc[UR36][R2.64+0x20] ;  /* 0x0000202402427981 */ /* 0x000f64000c1e1100 */
[----:B-----5:R-:W-:-:S05]  /*2a90*/  PRMT R0, R66, 0x8880, RZ ;  /* 0x0000888042007816 */ /* 0x020fca00000000ff */
[----:B------:R-:W-:-:S07]  /*2aa0*/  IMAD R13, R0, R57, RZ ;  /* 0x00000039000d7224 */ /* 0x000fce00078e02ff */
.L_x_67:
[----:B------:R-:W-:Y:S05]  /*2ab0*/  BSYNC B1 ;  /* 0x0000000000017941 */ /* 0x000fea0003800000 */
.L_x_66:
[----:B---3--:R-:W-:Y:S01]  /*2ac0*/  @!P5 IMAD R11, R40, R56, R13 ;  /* 0x00000038280bd224 */ /* 0x008fe200078e020d */
[----:B------:R-:W-:Y:S04]  /*2ad0*/  BSSY B1, `(.L_x_68) ;  /* 0x0000006000017945 */ /* 0x000fe80003800000 */
[----:B------:R3:W-:Y:S01]  /*2ae0*/  @!P5 STG.E.U8 desc[UR36][R6.64+0x20], R11 ;  /* 0x0000200b0600d986 */ /* 0x0007e2000c101124 */
[----:B------:R-:W-:Y:S05]  /*2af0*/  @P0 BRA `(.L_x_69) ;  /* 0x00000000000c0947 */ /* 0x000fea0003800000 */
[----:B------:R-:W5:Y:S02]  /*2b00*/  LDG.E.U8 R66, desc[UR36][R2.64+0x21] ;  /* 0x0000212402427981 */ /* 0x000f64000c1e1100 */
[----:B-----5:R-:W-:-:S05]  /*2b10*/  PRMT R0, R66, 0x8880, RZ ;  /* 0x0000888042007816 */ /* 0x020fca00000000ff */
[----:B------:R-:W-:-:S07]  /*2b20*/  IMAD R13, R0, R57, RZ ;  /* 0x00000039000d7224 */ /* 0x000fce00078e02ff */
.L_x_69:
[----:B------:R-:W-:Y:S05]  /*2b30*/  BSYNC B1 ;  /* 0x0000000000017941 */ /* 0x000fea0003800000 */
.L_x_68:
        /* <DEDUP_REMOVED lines=13> */
.L_x_71:
[----:B------:R-:W-:Y:S05]  /*2c10*/  BSYNC B1 ;  /* 0x0000000000017941 */ /* 0x000fea0003800000 */
.L_x_70:
[----:B---3--:R-:W-:Y:S01]  /*2c20*/  @!P3 IMAD R11, R42, R56, R13 ;  /* 0x000000382a0bb224 */ /* 0x008fe200078e020d */
[----:B------:R-:W-:Y:S04]  /*2c30*/  BSSY B1, `(.L_x_72) ;  /* 0x0000006000017945 */ /* 0x000fe80003800000 */
[----:B------:R3:W-:Y:S01]  /*2c40*/  @!P3 STG.E.U8 desc[UR36][R4.64+0x20], R11 ;  /* 0x0000200b0400b986 */ /* 0x0007e2000c101124 */
[----:B------:R-:W-:Y:S05]  /*2c50*/  @P2 BRA `(.L_x_73) ;  /* 0x00000000000c2947 */ /* 0x000fea0003800000 */
[----:B------:R-:W5:Y:S02]  /*2c60*/  LDG.E.U8 R66, desc[UR36][R8.64+0x21] ;  /* 0x0000212408427981 */ /* 0x000f64000c1e1100 */
[----:B-----5:R-:W-:-:S05]  /*2c70*/  PRMT R0, R66, 0x8880, RZ ;  /* 0x0000888042007816 */ /* 0x020fca00000000ff */
[----:B------:R-:W-:-:S07]  /*2c80*/  IMAD R13, R0, R57, RZ ;  /* 0x00000039000d7224 */ /* 0x000fce00078e02ff */
.L_x_73:
[----:B------:R-:W-:Y:S05]  /*2c90*/  BSYNC B1 ;  /* 0x0000000000017941 */ /* 0x000fea0003800000 */
.L_x_72:
[----:B------:R-:W-:Y:S01]  /*2ca0*/  @!P2 IMAD R43, R43, R56, R13 ;  /* 0x000000382b2ba224 */ /* 0x000fe200078e020d */
[----:B------:R-:W-:Y:S04]  /*2cb0*/  BSSY B1, `(.L_x_74) ;  /* 0x0000006000017945 */ /* 0x000fe80003800000 */
[----:B------:R0:W-:Y:S01]  /*2cc0*/  @!P2 STG.E.U8 desc[UR36][R4.64+0x21], R43 ;  /* 0x0000212b0400a986 */ /* 0x0001e2000c101124 */
[----:B------:R-:W-:Y:S05]  /*2cd0*/  @P0 BRA `(.L_x_75) ;  /* 0x00000000000c0947 */ /* 0x000fea0003800000 */
[----:B------:R-:W5:Y:S02]  /*2ce0*/  LDG.E.U8 R66, desc[UR36][R2.64+0x28] ;  /* 0x0000282402427981 */ /* 0x000f64000c1e1100 */
[----:B-----5:R-:W-:-:S05]  /*2cf0*/  PRMT R0, R66, 0x8880, RZ ;  /* 0x0000888042007816 */ /* 0x020fca00000000ff */
[----:B------:R-:W-:-:S07]  /*2d00*/  IMAD R13, R0, R57, RZ ;  /* 0x00000039000d7224 */ /* 0x000fce00078e02ff */
.L_x_75:
[----:B------:R-:W-:Y:S05]  /*2d10*/  BSYNC B1 ;  /* 0x0000000000017941 */ /* 0x000fea0003800000 */
.L_x_74:
[----:B---3--:R-:W-:Y:S01]  /*2d20*/  @!P0 IMAD R11, R44, R56, R13 ;  /* 0x000000382c0b8224 */ /* 0x008fe200078e020d */
[----:B------:R-:W-:Y:S04]  /*2d30*/  BSSY B1, `(.L_x_76) ;  /* 0x0000006000017945 */ /* 0x000fe80003800000 */
[----:B------:R3:W-:Y:S01]  /*2d40*/  @!P0 STG.E.U8 desc[UR36][R6.64+0x28], R11 ;  /* 0x0000280b06008986 */ /* 0x0007e2000c101124 */
[----:B------:R-:W-:Y:S05]  /*2d50*/  @P5 BRA `(.L_x_77) ;  /* 0x00000000000c5947 */ /* 0x000fea0003800000 */
[----:B------:R-:W5:Y:S02]  /*2d60*/  LDG.E.U8 R66, desc[UR36][R2.64+0x29] ;  /* 0x0000292402427981 */ /* 0x000f64000c1e1100 */
[----:B-----5:R-:W-:-:S05]  /*2d70*/  PRMT R0, R66, 0x8880, RZ ;  /* 0x0000888042007816 */ /* 0x020fca00000000ff */
[----:B------:R-:W-:-:S07]  /*2d80*/  IMAD R13, R0, R57, RZ ;  /* 0x00000039000d7224 */ /* 0x000fce00078e02ff */
.L_x_77:
[----:B------:R-:W-:Y:S05]  /*2d90*/  BSYNC B1 ;  /* 0x0000000000017941 */ /* 0x000fea0003800000 */
.L_x_76:
        /* <DEDUP_REMOVED lines=13> */
.L_x_79:
[----:B------:R-:W-:Y:S05]  /*2e70*/  BSYNC B1 ;  /* 0x0000000000017941 */ /* 0x000fea0003800000 */
.L_x_78:
[----:B---3--:R-:W-:Y:S01]  /*2e80*/  @!P4 IMAD R11, R46, R56, R13 ;  /* 0x000000382e0bc224 */ /* 0x008fe200078e020d */
[----:B------:R-:W-:Y:S04]  /*2e90*/  BSSY B1, `(.L_x_80) ;  /* 0x0000006000017945 */ /* 0x000fe80003800000 */
[----:B------:R3:W-:Y:S01]  /*2ea0*/  @!P4 STG.E.U8 desc[UR36][R4.64+0x28], R11 ;  /* 0x0000280b0400c986 */ /* 0x0007e2000c101124 */
[----:B------:R-:W-:Y:S05]  /*2eb0*/  @P1 BRA `(.L_x_81) ;  /* 0x00000000000c1947 */ /* 0x000fea0003800000 */
[----:B------:R-:W5:Y:S02]  /*2ec0*/  LDG.E.U8 R66, desc[UR36][R8.64+0x29] ;  /* 0x0000292408427981 */ /* 0x000f64000c1e1100 */
[----:B-----5:R-:W-:-:S05]  /*2ed0*/  PRMT R0, R66, 0x8880, RZ ;  /* 0x0000888042007816 */ /* 0x020fca00000000ff */
[----:B------:R-:W-:-:S07]  /*2ee0*/  IMAD R13, R0, R57, RZ ;  /* 0x00000039000d7224 */ /* 0x000fce00078e02ff */
.L_x_81:
[----:B------:R-:W-:Y:S05]  /*2ef0*/  BSYNC B1 ;  /* 0x0000000000017941 */ /* 0x000fea0003800000 */
.L_x_80:
[----:B------:R-:W-:Y:S01]  /*2f00*/  @!P1 IMAD R47, R47, R56, R13 ;  /* 0x000000382f2f9224 */ /* 0x000fe200078e020d */
[----:B------:R-:W-:Y:S04]  /*2f10*/  BSSY B1, `(.L_x_82) ;  /* 0x0000006000017945 */ /* 0x000fe80003800000 */
[----:B------:R0:W-:Y:S01]  /*2f20*/  @!P1 STG.E.U8 desc[UR36][R4.64+0x29], R47 ;  /* 0x0000292f04009986 */ /* 0x0001e2000c101124 */
[----:B------:R-:W-:Y:S05]  /*2f30*/  @P3 BRA `(.L_x_83) ;  /* 0x00000000000c3947 */ /* 0x000fea0003800000 */
[----:B------:R-:W5:Y:S02]  /*2f40*/  LDG.E.U8 R66, desc[UR36][R2.64+0x30] ;  /* 0x0000302402427981 */ /* 0x000f64000c1e1100 */
[----:B-----5:R-:W-:-:S05]  /*2f50*/  PRMT R0, R66, 0x8880, RZ ;  /* 0x0000888042007816 */ /* 0x020fca00000000ff */
[----:B------:R-:W-:-:S07]  /*2f60*/  IMAD R13, R0, R57, RZ ;  /* 0x00000039000d7224 */ /* 0x000fce00078e02ff */
.L_x_83:
[----:B------:R-:W-:Y:S05]  /*2f70*/  BSYNC B1 ;  /* 0x0000000000017941 */ /* 0x000fea0003800000 */
.L_x_82:
[----:B---3--:R-:W-:Y:S01]  /*2f80*/  @!P3 IMAD R11, R48, R56, R13 ;  /* 0x00000038300bb224 */ /* 0x008fe200078e020d */
[----:B------:R-:W-:Y:S04]  /*2f90*/  BSSY B1, `(.L_x_84) ;  /* 0x0000006000017945 */ /* 0x000fe80003800000 */
[----:B------:R3:W-:Y:S01]  /*2fa0*/  @!P3 STG.E.U8 desc[UR36][R6.64+0x30], R11 ;  /* 0x0000300b0600b986 */ /* 0x0007e2000c101124 */
[----:B------:R-:W-:Y:S05]  /*2fb0*/  @P5 BRA `(.L_x_85) ;  /* 0x00000000000c5947 */ /* 0x000fea0003800000 */
[----:B------:R-:W5:Y:S02]  /*2fc0*/  LDG.E.U8 R66, desc[UR36][R2.64+0x31] ;  /* 0x0000312402427981 */ /* 0x000f64000c1e1100 */
[----:B-----5:R-:W-:-:S05]  /*2fd0*/  PRMT R0, R66, 0x8880, RZ ;  /* 0x0000888042007816 */ /* 0x020fca00000000ff */
[----:B------:R-:W-:-:S07]  /*2fe0*/  IMAD R13, R0, R57, RZ ;  /* 0x00000039000d7224 */ /* 0x000fce00078e02ff */
.L_x_85:
[----:B------:R-:W-:Y:S05]  /*2ff0*/  BSYNC B1 ;  /* 0x0000000000017941 */ /* 0x000fea0003800000 */
.L_x_84:
        /* <DEDUP_REMOVED lines=9> */
[----:B------:R-:W-:Y:S01]  /*3090*/  ISETP.LT.OR P3, PT, R70, 0x9, !P3 ;  /* 0x000000094600780c */ /* 0x000fe20005f61670 */
[----:B------:R-:W-:-:S12]  /*30a0*/  @P2 BRA `(.L_x_87) ;  /* 0x00000000000c2947 */ /* 0x000fd80003800000 */
[----:B------:R-:W5:Y:S02]  /*30b0*/  LDG.E.U8 R66, desc[UR36][R8.64+0x30] ;  /* 0x0000302408427981 */ /* 0x000f64000c1e1100 */
[----:B-----5:R-:W-:-:S05]  /*30c0*/  PRMT R0, R66, 0x8880, RZ ;  /* 0x0000888042007816 */ /* 0x020fca00000000ff */
[----:B------:R-:W-:-:S07]  /*30d0*/  IMAD R13, R0, R57, RZ ;  /* 0x00000039000d7224 */ /* 0x000fce00078e02ff */
.L_x_87:
[----:B------:R-:W-:Y:S05]  /*30e0*/  BSYNC B1 ;  /* 0x0000000000017941 */ /* 0x000fea0003800000 */
.L_x_86:
[----:B---3--:R-:W-:Y:S01]  /*30f0*/  @!P2 IMAD R11, R50, R56, R13 ;  /* 0x00000038320ba224 */ /* 0x008fe200078e020d */
[----:B------:R-:W-:Y:S04]  /*3100*/  BSSY B1, `(.L_x_88) ;  /* 0x0000006000017945 */ /* 0x000fe80003800000 */
[----:B------:R3:W-:Y:S01]  /*3110*/  @!P2 STG.E.U8 desc[UR36][R4.64+0x30], R11 ;  /* 0x0000300b0400a986 */ /* 0x0007e2000c101124 */
[----:B------:R-:W-:Y:S05]  /*3120*/  @P0 BRA `(.L_x_89) ;  /* 0x00000000000c0947 */ /* 0x000fea0003800000 */
[----:B------:R-:W5:Y:S02]  /*3130*/  LDG.E.U8 R66, desc[UR36][R8.64+0x31] ;  /* 0x0000312408427981 */ /* 0x000f64000c1e1100 */
[----:B-----5:R-:W-:-:S05]  /*3140*/  PRMT R0, R66, 0x8880, RZ ;  /* 0x0000888042007816 */ /* 0x020fca00000000ff */
[----:B------:R-:W-:-:S07]  /*3150*/  IMAD R13, R0, R57, RZ ;  /* 0x00000039000d7224 */ /* 0x000fce00078e02ff */
.L_x_89:
[----:B------:R-:W-:Y:S05]  /*3160*/  BSYNC B1 ;  /* 0x0000000000017941 */ /* 0x000fea0003800000 */
.L_x_88:
[----:B------:R-:W-:Y:S01]  /*3170*/  @!P0 IMAD R51, R51, R56, R13 ;  /* 0x0000003833338224 */ /* 0x000fe200078e020d */
[----:B------:R-:W-:Y:S04]  /*3180*/  BSSY B1, `(.L_x_90) ;  /* 0x0000006000017945 */ /* 0x000fe80003800000 */
[----:B------:R0:W-:Y:S01]  /*3190*/  @!P0 STG.E.U8 desc[UR36][R4.64+0x31], R51 ;  /* 0x0000313304008986 */ /* 0x0001e2000c101124 */
[----:B------:R-:W-:Y:S05]  /*31a0*/  @P5 BRA `(.L_x_91) ;  /* 0x00000000000c5947 */ /* 0x000fea0003800000 */
[----:B------:R-:W5:Y:S02]  /*31b0*/  LDG.E.U8 R66, desc[UR36][R2.64+0x38] ;  /* 0x0000382402427981 */ /* 0x000f64000c1e1100 */
[----:B-----5:R-:W-:-:S05]  /*31c0*/  PRMT R0, R66, 0x8880, RZ ;  /* 0x0000888042007816 */ /* 0x020fca00000000ff */
[----:B------:R-:W-:-:S07]  /*31d0*/  IMAD R13, R0, R57, RZ ;  /* 0x00000039000d7224 */ /* 0x000fce00078e02ff */
.L_x_91:
[----:B------:R-:W-:Y:S05]  /*31e0*/  BSYNC B1 ;  /* 0x0000000000017941 */ /* 0x000fea0003800000 */
.L_x_90:
[----:B---3--:R-:W-:Y:S01]  /*31f0*/  @!P5 IMAD R11, R52, R56, R13 ;  /* 0x00000038340bd224 */ /* 0x008fe200078e020d */
[----:B------:R-:W-:Y:S04]  /*3200*/  BSSY B1, `(.L_x_92) ;  /* 0x0000006000017945 */ /* 0x000fe80003800000 */
[----:B------:R3:W-:Y:S01]  /*3210*/  @!P5 STG.E.U8 desc[UR36][R6.64+0x38], R11 ;  /* 0x0000380b0600d986 */ /* 0x0007e2000c101124 */
[----:B------:R-:W-:Y:S05]  /*3220*/  @P4 BRA `(.L_x_93) ;  /* 0x00000000000c4947 */ /* 0x000fea0003800000 */
[----:B------:R-:W5:Y:S02]  /*3230*/  LDG.E.U8 R66, desc[UR36][R2.64+0x39] ;  /* 0x0000392402427981 */ /* 0x000f64000c1e1100 */
[----:B-----5:R-:W-:-:S05]  /*3240*/  PRMT R0, R66, 0x8880, RZ ;  /* 0x0000888042007816 */ /* 0x020fca00000000ff */
[----:B------:R-:W-:-:S07]  /*3250*/  IMAD R13, R0, R57, RZ ;  /* 0x00000039000d7224 */ /* 0x000fce00078e02ff */
.L_x_93:
[----:B------:R-:W-:Y:S05]  /*3260*/  BSYNC B1 ;  /* 0x0000000000017941 */ /* 0x000fea0003800000 */
.L_x_92:
[----:B------:R-:W-:Y:S01]  /*3270*/  @!P4 IMAD R53, R53, R56, R13 ;  /* 0x000000383535c224 */ /* 0x000fe200078e020d */
[----:B------:R-:W-:Y:S04]  /*3280*/  BSSY B1, `(.L_x_94) ;  /* 0x0000006000017945 */ /* 0x000fe80003800000 */
[----:B------:R0:W-:Y:S01]  /*3290*/  @!P4 STG.E.U8 desc[UR36][R6.64+0x39], R53 ;  /* 0x000039350600c986 */ /* 0x0001e2000c101124 */
[----:B------:R-:W-:Y:S05]  /*32a0*/  @P3 BRA `(.L_x_95) ;  /* 0x00000000000c3947 */ /* 0x000fea0003800000 */
[----:B------:R-:W5:Y:S02]  /*32b0*/  LDG.E.U8 R66, desc[UR36][R8.64+0x38] ;  /* 0x0000382408427981 */ /* 0x000f64000c1e1100 */
[----:B-----5:R-:W-:-:S05]  /*32c0*/  PRMT R0, R66, 0x8880, RZ ;  /* 0x0000888042007816 */ /* 0x020fca00000000ff */
[----:B------:R-:W-:-:S07]  /*32d0*/  IMAD R13, R0, R57, RZ ;  /* 0x00000039000d7224 */ /* 0x000fce00078e02ff */
.L_x_95:
[----:B------:R-:W-:Y:S05]  /*32e0*/  BSYNC B1 ;  /* 0x0000000000017941 */ /* 0x000fea0003800000 */
.L_x_94:
[----:B0-----:R-:W-:Y:S01]  /*32f0*/  @!P3 IMAD R3, R54, R56, R13 ;  /* 0x000000383603b224 */ /* 0x001fe200078e020d */
[----:B------:R-:W-:Y:S01]  /*3300*/  ISETP.LT.OR P1, PT, R70, 0x9, !P1 ;  /* 0x000000094600780c */ /* 0x000fe20004f21670 */
[----:B------:R-:W-:Y:S03]  /*3310*/  BSSY B1, `(.L_x_96) ;  /* 0x0000006000017945 */ /* 0x000fe60003800000 */
[----:B------:R0:W-:Y:S09]  /*3320*/  @!P3 STG.E.U8 desc[UR36][R4.64+0x38], R3 ;  /* 0x000038030400b986 */ /* 0x0001f2000c101124 */
[----:B------:R-:W-:Y:S05]  /*3330*/  @P1 BRA `(.L_x_97) ;  /* 0x00000000000c1947 */ /* 0x000fea0003800000 */
[----:B------:R-:W5:Y:S02]  /*3340*/  LDG.E.U8 R66, desc[UR36][R8.64+0x39] ;  /* 0x0000392408427981 */ /* 0x000f64000c1e1100 */
[----:B-----5:R-:W-:-:S05]  /*3350*/  PRMT R0, R66, 0x8880, RZ ;  /* 0x0000888042007816 */ /* 0x020fca00000000ff */
[----:B------:R-:W-:-:S07]  /*3360*/  IMAD R13, R0, R57, RZ ;  /* 0x00000039000d7224 */ /* 0x000fce00078e02ff */
.L_x_97:
[----:B------:R-:W-:Y:S05]  /*3370*/  BSYNC B1 ;  /* 0x0000000000017941 */ /* 0x000fea0003800000 */
.L_x_96:
[----:B------:R-:W-:Y:S01]  /*3380*/  IMAD R13, R55, R56, R13 ;  /* 0x00000038370d7224 */ /* 0x000fe200078e020d */
[----:B------:R-:W-:Y:S06]  /*3390*/  @P1 BRA `(.L_x_98) ;  /* 0x0000000400c81947 */ /* 0x000fec0003800000 */
[----:B------:R0:W-:Y:S01]  /*33a0*/  STG.E.U8 desc[UR36][R4.64+0x39], R13 ;  /* 0x0000390d04007986 */ /* 0x0001e2000c101124 */
[----:B------:R-:W-:Y:S05]  /*33b0*/  BRA `(.L_x_98) ;  /* 0x0000000400c07947 */ /* 0x000fea0003800000 */
.L_x_33:
[C---:B------:R-:W-:Y:S02]  /*33c0*/  ISETP.GE.AND P1, PT, R71.reuse, 0x1, PT ;  /* 0x000000014700780c */ /* 0x040fe40003f26270 */
[----:B------:R-:W-:Y:S02]  /*33d0*/  ISETP.GE.AND P0, PT, R71, 0x2, PT ;  /* 0x000000024700780c */ /* 0x000fe40003f06270 */
[C---:B------:R-:W-:Y:S02]  /*33e0*/  ISETP.LT.OR P4, PT, R70.reuse, 0x1, !P1 ;  /* 0x000000014600780c */ /* 0x040fe40004f81670 */
[C---:B------:R-:W-:Y:S02]  /*33f0*/  ISETP.LT.OR P5, PT, R70.reuse, 0x1, !P0 ;  /* 0x000000014600780c */ /* 0x040fe400047a1670 */
[C---:B------:R-:W-:Y:S02]  /*3400*/  ISETP.LT.OR P1, PT, R70.reuse, 0x9, !P1 ;  /* 0x000000094600780c */ /* 0x040fe40004f21670 */
[----:B------:R-:W-:-:S02]  /*3410*/  ISETP.LT.OR P0, PT, R70, 0x9, !P0 ;  /* 0x000000094600780c */ /* 0x000fc40004701670 */
[C---:B------:R-:W-:Y:S02]  /*3420*/  ISETP.GE.AND P3, PT, R71.reuse, 0x9, PT ;  /* 0x000000094700780c */ /* 0x040fe40003f66270 */
[----:B------:R-:W-:-:S03]  /*3430*/  ISETP.GE.AND P2, PT, R71, 0xa, PT ;  /* 0x0000000a4700780c */ /* 0x000fc60003f46270 */
[-C--:B------:R-:W-:Y:S02]  /*3440*/  @!P4 IMAD R3, R24, R56.reuse, RZ ;  /* 0x000000381803c224 */ /* 0x080fe400078e02ff */
[-C--:B------:R-:W-:Y:S02]  /*3450*/  @!P5 IMAD R25, R25, R56.reuse, RZ ;  /* 0x000000381919d224 */ /* 0x080fe400078e02ff */
[-C--:B------:R-:W-:Y:S01]  /*3460*/  @!P1 IMAD R9, R26, R56.reuse, RZ ;  /* 0x000000381a099224 */ /* 0x080fe200078e02ff */
[----:B------:R0:W-:Y:S01]  /*3470*/  @!P4 STG.E.U8 desc[UR36][R6.64], R3 ;  /* 0x000000030600c986 */ /* 0x0001e2000c101124 */
[C---:B------:R-:W-:Y:S01]  /*3480*/  ISETP.LT.OR P4, PT, R70.reuse, 0x1, !P3 ;  /* 0x000000014600780c */ /* 0x040fe20005f81670 */
[----:B------:R-:W-:Y:S02]  /*3490*/  @!P0 IMAD R27, R27, R56, RZ ;  /* 0x000000381b1b8224 */ /* 0x000fe400078e02ff */
[----:B------:R-:W-:Y:S01]  /*34a0*/  @!P5 STG.E.U8 desc[UR36][R6.64+0x1], R25 ;  /* 0x000001190600d986 */ /* 0x000fe2000c101124 */
[----:B------:R-:W-:-:S02]  /*34b0*/  ISETP.LT.OR P5, PT, R70, 0x1, !P2 ;  /* 0x000000014600780c */ /* 0x000fc400057a1670 */
[C---:B------:R-:W-:Y:S01]  /*34c0*/  ISETP.LT.OR P2, PT, R70.reuse, 0x9, !P2 ;  /* 0x000000094600780c */ /* 0x040fe20005741670 */
[----:B------:R1:W-:Y:S01]  /*34d0*/  @!P1 STG.E.U8 desc[UR36][R4.64], R9 ;  /* 0x0000000904009986 */ /* 0x0003e2000c101124 */
[----:B------:R-:W-:Y:S02]  /*34e0*/  ISETP.LT.OR P1, PT, R70, 0x9, !P3 ;  /* 0x000000094600780c */ /* 0x000fe40005f21670 */
[C---:B------:R-:W-:Y:S01]  /*34f0*/  ISETP.GE.AND P3, PT, R71.reuse, 0x11, PT ;  /* 0x000000114700780c */ /* 0x040fe20003f66270 */
[----:B------:R-:W-:Y:S01]  /*3500*/  @!P0 STG.E.U8 desc[UR36][R4.64+0x1], R27 ;  /* 0x0000011b04008986 */ /* 0x000fe2000c101124 */
[----:B------:R-:W-:Y:S01]  /*3510*/  ISETP.GE.AND P0, PT, R71, 0x12, PT ;  /* 0x000000124700780c */ /* 0x000fe20003f06270 */
[----:B------:R-:W-:-:S04]  /*3520*/  @!P4 IMAD R11, R28, R56, RZ ;  /* 0x000000381c0bc224 */ /* 0x000fc800078e02ff */
[-C--:B------:R-:W-:Y:S01]  /*3530*/  @!P5 IMAD R29, R29, R56.reuse, RZ ;  /* 0x000000381d1dd224 */ /* 0x080fe200078e02ff */
[----:B------:R-:W-:Y:S01]  /*3540*/  @!P4 STG.E.U8 desc[UR36][R6.64+0x8], R11 ;  /* 0x0000080b0600c986 */ /* 0x000fe2000c101124 */
[C---:B------:R-:W-:Y:S01]  /*3550*/  ISETP.LT.OR P4, PT, R70.reuse, 0x1, !P3 ;  /* 0x000000014600780c */ /* 0x040fe20005f81670 */
[-C--:B------:R-:W-:Y:S02]  /*3560*/  @!P2 IMAD R31, R31, R56.reuse, RZ ;  /* 0x000000381f1fa224 */ /* 0x080fe400078e02ff */
[----:B------:R-:W-:Y:S01]  /*3570*/  @!P5 STG.E.U8 desc[UR36][R6.64+0x9], R29 ;  /* 0x0000091d0600d986 */ /* 0x000fe2000c101124 */
[----:B------:R-:W-:Y:S01]  /*3580*/  ISETP.LT.OR P5, PT, R70, 0x1, !P0 ;  /* 0x000000014600780c */ /* 0x000fe200047a1670 */
[----:B0-----:R-:W-:Y:S01]  /*3590*/  @!P1 IMAD R3, R30, R56, RZ ;  /* 0x000000381e039224 */ /* 0x001fe200078e02ff */
[----:B------:R-:W-:Y:S01]  /*35a0*/  ISETP.LT.OR P0, PT, R70, 0x9, !P0 ;  /* 0x000000094600780c */ /* 0x000fe20004701670 */
[----:B------:R-:W-:Y:S01]  /*35b0*/  @!P2 STG.E.U8 desc[UR36][R4.64+0x9], R31 ;  /* 0x0000091f0400a986 */ /* 0x000fe2000c101124 */
[----:B------:R-:W-:-:S03]  /*35c0*/  ISETP.GE.AND P2, PT, R71, 0x19, PT ;  /* 0x000000194700780c */ /* 0x000fc60003f46270 */
[----:B------:R0:W-:Y:S01]  /*35d0*/  @!P1 STG.E.U8 desc[UR36][R4.64+0x8], R3 ;  /* 0x0000080304009986 */ /* 0x0001e2000c101124 */
[----:B------:R-:W-:Y:S01]  /*35e0*/  ISETP.LT.OR P1, PT, R70, 0x9, !P3 ;  /* 0x000000094600780c */ /* 0x000fe20005f21670 */
[----:B-1----:R-:W-:Y:S01]  /*35f0*/  @!P4 IMAD R9, R32, R56, RZ ;  /* 0x000000382009c224 */ /* 0x002fe200078e02ff */
[----:B------:R-:W-:-:S03]  /*3600*/  ISETP.GE.AND P3, PT, R71, 0x1a, PT ;  /* 0x0000001a4700780c */ /* 0x000fc60003f66270 */
[-C--:B------:R-:W-:Y:S01]  /*3610*/  @!P5 IMAD R33, R33, R56.reuse, RZ ;  /* 0x000000382121d224 */ /* 0x080fe200078e02ff */
[----:B------:R-:W-:Y:S01]  /*3620*/  @!P4 STG.E.U8 desc[UR36][R6.64+0x10], R9 ;  /* 0x000010090600c986 */ /* 0x000fe2000c101124 */
[C---:B------:R-:W-:Y:S01]  /*3630*/  ISETP.LT.OR P4, PT, R70.reuse, 0x1, !P3 ;  /* 0x000000014600780c */ /* 0x040fe20005f81670 */
[-C--:B------:R-:W-:Y:S01]  /*3640*/  @!P0 IMAD R35, R35, R56.reuse, RZ ;  /* 0x0000003823238224 */ /* 0x080fe200078e02ff */
[C---:B------:R-:W-:Y:S01]  /*3650*/  ISETP.LT.OR P3, PT, R70.reuse, 0x9, !P3 ;  /* 0x000000094600780c */ /* 0x040fe20005f61670 */
[----:B------:R-:W-:Y:S01]  /*3660*/  @!P5 STG.E.U8 desc[UR36][R6.64+0x11], R33 ;  /* 0x000011210600d986 */ /* 0x000fe2000c101124 */
[----:B------:R-:W-:Y:S02]  /*3670*/  ISETP.LT.OR P5, PT, R70, 0x1, !P2 ;  /* 0x000000014600780c */ /* 0x000fe400057a1670 */
[----:B0-----:R-:W-:Y:S01]  /*3680*/  @!P1 IMAD R3, R34, R56, RZ ;  /* 0x0000003822039224 */ /* 0x001fe200078e02ff */
[----:B------:R-:W-:Y:S01]  /*3690*/  @!P0 STG.E.U8 desc[UR36][R4.64+0x11], R35 ;  /* 0x0000112304008986 */ /* 0x000fe2000c101124 */
[----:B------:R-:W-:-:S02]  /*36a0*/  ISETP.LT.OR P2, PT, R70, 0x9, !P2 ;  /* 0x000000094600780c */ /* 0x000fc40005741670 */
[C---:B------:R-:W-:Y:S01]  /*36b0*/  ISETP.GE.AND P0, PT, R71.reuse, 0x21, PT ;  /* 0x000000214700780c */ /* 0x040fe20003f06270 */
[----:B------:R0:W-:Y:S01]  /*36c0*/  @!P1 STG.E.U8 desc[UR36][R4.64+0x10], R3 ;  /* 0x0000100304009986 */ /* 0x0001e2000c101124 */
[----:B------:R-:W-:Y:S01]  /*36d0*/  ISETP.GE.AND P1, PT, R71, 0x22, PT ;  /* 0x000000224700780c */ /* 0x000fe20003f26270 */
[-C--:B------:R-:W-:Y:S02]  /*36e0*/  @!P4 IMAD R37, R37, R56.reuse, RZ ;  /* 0x000000382525c224 */ /* 0x080fe400078e02ff */
[-C--:B------:R-:W-:Y:S02]  /*36f0*/  @!P3 IMAD R39, R39, R56.reuse, RZ ;  /* 0x000000382727b224 */ /* 0x080fe400078e02ff */
[-C--:B------:R-:W-:Y:S01]  /*3700*/  @!P5 IMAD R11, R36, R56.reuse, RZ ;  /* 0x00000038240bd224 */ /* 0x080fe200078e02ff */
[----:B------:R-:W-:Y:S01]  /*3710*/  @!P4 STG.E.U8 desc[UR36][R6.64+0x19], R37 ;  /* 0x000019250600c986 */ /* 0x000fe2000c101124 */
[C---:B------:R-:W-:Y:S02]  /*3720*/  ISETP.LT.OR P4, PT, R70.reuse, 0x1, !P0 ;  /* 0x000000014600780c */ /* 0x040fe40004781670 */
[C---:B------:R-:W-:Y:S01]  /*3730*/  ISETP.LT.OR P0, PT, R70.reuse, 0x9, !P0 ;  /* 0x000000094600780c */ /* 0x040fe20004701670 */
[----:B------:R-:W-:Y:S01]  /*3740*/  @!P5 STG.E.U8 desc[UR36][R6.64+0x18], R11 ;  /* 0x0000180b0600d986 */ /* 0x000fe2000c101124 */
[----:B------:R-:W-:Y:S01]  /*3750*/  ISETP.LT.OR P5, PT, R70, 0x1, !P1 ;  /* 0x000000014600780c */ /* 0x000fe20004fa1670 */
[----:B0-----:R-:W-:Y:S01]  /*3760*/  @!P2 IMAD R3, R38, R56, RZ ;  /* 0x000000382603a224 */ /* 0x001fe200078e02ff */
[----:B------:R-:W-:Y:S01]  /*3770*/  ISETP.LT.OR P1, PT, R70, 0x9, !P1 ;  /* 0x000000094600780c */ /* 0x000fe20004f21670 */
[----:B------:R-:W-:Y:S01]  /*3780*/  @!P3 STG.E.U8 desc[UR36][R4.64+0x19], R39 ;  /* 0x000019270400b986 */ /* 0x000fe2000c101124 */
[----:B------:R-:W-:-:S03]  /*3790*/  ISETP.GE.AND P3, PT, R71, 0x29, PT ;  /* 0x000000294700780c */ /* 0x000fc60003f66270 */
[----:B------:R0:W-:Y:S01]  /*37a0*/  @!P2 STG.E.U8 desc[UR36][R4.64+0x18], R3 ;  /* 0x000018030400a986 */ /* 0x0001e2000c101124 */
[----:B------:R-:W-:Y:S01]  /*37b0*/  ISETP.GE.AND P2, PT, R71, 0x2a, PT ;  /* 0x0000002a4700780c */ /* 0x000fe20003f46270 */
[----:B------:R-:W-:-:S04]  /*37c0*/  @!P4 IMAD R9, R40, R56, RZ ;  /* 0x000000382809c224 */ /* 0x000fc800078e02ff */
[-C--:B------:R-:W-:Y:S01]  /*37d0*/  @!P5 IMAD R41, R41, R56.reuse, RZ ;  /* 0x000000382929d224 */ /* 0x080fe200078e02ff */
[----:B------:R-:W-:Y:S01]  /*37e0*/  @!P4 STG.E.U8 desc[UR36][R6.64+0x20], R9 ;  /* 0x000020090600c986 */ /* 0x000fe2000c101124 */
[C---:B------:R-:W-:Y:S01]  /*37f0*/  ISETP.LT.OR P4, PT, R70.reuse, 0x1, !P3 ;  /* 0x000000014600780c */ /* 0x040fe20005f81670 */
[-C--:B------:R-:W-:Y:S01]  /*3800*/  @!P1 IMAD R43, R43, R56.reuse, RZ ;  /* 0x000000382b2b9224 */ /* 0x080fe200078e02ff */
        /* <DEDUP_REMOVED lines=25> */
[----:B------:R1:W-:Y:S01]  /*39a0*/  @!P4 STG.E.U8 desc[UR36][R6.64+0x30], R9 ;  /* 0x000030090600c986 */ /* 0x0003e2000c101124 */
[C---:B------:R-:W-:Y:S01]  /*39b0*/  ISETP.LT.OR P4, PT, R70.reuse, 0x1, !P2 ;  /* 0x000000014600780c */ /* 0x040fe20005781670 */
[-C--:B------:R-:W-:Y:S01]  /*39c0*/  @!P0 IMAD R51, R51, R56.reuse, RZ ;  /* 0x0000003833338224 */ /* 0x080fe200078e02ff */
[C---:B------:R-:W-:Y:S01]  /*39d0*/  ISETP.LT.OR P2, PT, R70.reuse, 0x9, !P2 ;  /* 0x000000094600780c */ /* 0x040fe20005741670 */
[----:B------:R2:W-:Y:S01]  /*39e0*/  @!P5 STG.E.U8 desc[UR36][R6.64+0x31], R49 ;  /* 0x000031310600d986 */ /* 0x0005e2000c101124 */
[----:B------:R-:W-:Y:S01]  /*39f0*/  ISETP.LT.OR P5, PT, R70, 0x1, !P3 ;  /* 0x000000014600780c */ /* 0x000fe20005fa1670 */
[-C--:B0-----:R-:W-:Y:S01]  /*3a00*/  @!P1 IMAD R3, R50, R56.reuse, RZ ;  /* 0x0000003832039224 */ /* 0x081fe200078e02ff */
[----:B------:R-:W-:Y:S01]  /*3a10*/  ISETP.LT.OR P3, PT, R70, 0x9, !P3 ;  /* 0x000000094600780c */ /* 0x000fe20005f61670 */
[----:B------:R2:W-:Y:S04]  /*3a20*/  @!P0 STG.E.U8 desc[UR36][R4.64+0x31], R51 ;  /* 0x0000313304008986 */ /* 0x0005e8000c101124 */
[----:B------:R2:W-:Y:S02]  /*3a30*/  @!P1 STG.E.U8 desc[UR36][R4.64+0x30], R3 ;  /* 0x0000300304009986 */ /* 0x0005e4000c101124 */
[----:B------:R-:W-:-:S02]  /*3a40*/  @!P4 IMAD R11, R52, R56, RZ ;  /* 0x00000038340bc224 */ /* 0x000fc400078e02ff */
[-C--:B-1----:R-:W-:Y:S02]  /*3a50*/  @!P2 IMAD R9, R54, R56.reuse, RZ ;  /* 0x000000383609a224 */ /* 0x082fe400078e02ff */
[-C--:B------:R-:W-:Y:S01]  /*3a60*/  @!P5 IMAD R53, R53, R56.reuse, RZ ;  /* 0x000000383535d224 */ /* 0x080fe200078e02ff */
[----:B------:R2:W-:Y:S01]  /*3a70*/  @!P4 STG.E.U8 desc[UR36][R6.64+0x38], R11 ;  /* 0x0000380b0600c986 */ /* 0x0005e2000c101124 */
[----:B------:R-:W-:-:S03]  /*3a80*/  @!P3 IMAD R55, R55, R56, RZ ;  /* 0x000000383737b224 */ /* 0x000fc600078e02ff */
[----:B------:R2:W-:Y:S04]  /*3a90*/  @!P5 STG.E.U8 desc[UR36][R6.64+0x39], R53 ;  /* 0x000039350600d986 */ /* 0x0005e8000c101124 */
[----:B------:R2:W-:Y:S04]  /*3aa0*/  @!P2 STG.E.U8 desc[UR36][R4.64+0x38], R9 ;  /* 0x000038090400a986 */ /* 0x0005e8000c101124 */
[----:B------:R2:W-:Y:S02]  /*3ab0*/  @!P3 STG.E.U8 desc[UR36][R4.64+0x39], R55 ;  /* 0x000039370400b986 */ /* 0x0005e4000c101124 */
.L_x_98:
[----:B------:R-:W-:Y:S05]  /*3ac0*/  BSYNC B0 ;  /* 0x0000000000007941 */ /* 0x000fea0003800000 */
.L_x_32:
[----:B0-2---:R-:W2:Y:S01]  /*3ad0*/  LDL.64 R2, [R1] ;  /* 0x0000000001027983 */ /* 0x005ea20000100a00 */
[----:B------:R-:W-:Y:S01]  /*3ae0*/  ULDC.64 UR4, c[0x0][0x650] ;  /* 0x0001940000047ab9 */ /* 0x000fe20000000a00 */
[----:B------:R0:W-:Y:S01]  /*3af0*/  SYNCS.ARRIVE.TRANS64.A1T0 RZ, [R64+UR47], RZ ;  /* 0x000000ff40ff79a7 */ /* 0x0001e2000810002f */
[----:B------:R-:W-:Y:S01]  /*3b00*/  PRMT R0, RZ, 0x7610, R0 ;  /* 0x00007610ff007816 */ /* 0x000fe20000000000 */
[----:B------:R-:W-:Y:S02]  /*3b10*/  IMAD.MOV.U32 R19, RZ, RZ, -0x1 ;  /* 0xffffffffff137424 */ /* 0x000fe400078e00ff */
[----:B------:R-:W-:Y:S01]  /*3b20*/  IMAD.MOV.U32 R22, RZ, RZ, -0x1 ;  /* 0xffffffffff167424 */ /* 0x000fe200078e00ff */
[----:B--2---:R-:W-:-:S04]  /*3b30*/  LEA R18, P0, R2, R18, 0x1 ;  /* 0x0000001202127211 */ /* 0x004fc800078008ff */
[----:B------:R-:W-:Y:S01]  /*3b40*/  LEA.HI.X R17, R2, R17, R23, 0x1, P0 ;  /* 0x0000001102117211 */ /* 0x000fe200000f0c17 */
[----:B------:R-:W-:Y:S01]  /*3b50*/  IMAD.MOV.U32 R2, RZ, RZ, -0x1 ;  /* 0xffffffffff027424 */ /* 0x000fe200078e00ff */
[----:B------:R-:W-:-:S04]  /*3b60*/  ISETP.GE.U32.AND P0, PT, R18, UR4, PT ;  /* 0x0000000412007c0c */ /* 0x000fc8000bf06070 */
[----:B------:R-:W-:-:S13]  /*3b70*/  ISETP.GE.U32.AND.EX P0, PT, R17, UR5, PT, P0 ;  /* 0x0000000511007c0c */ /* 0x000fda000bf06100 */
[----:B0-----:R-:W-:Y:S05]  /*3b80*/  @P0 BRA `(.L_x_99) ;  /* 0x0000000400700947 */ /* 0x001fea0003800000 */
[----:B------:R-:W0:Y:S01]  /*3b90*/  S2R R10, SR_CTAID.X ;  /* 0x00000000000a7919 */ /* 0x000e220000002500 */
[----:B------:R-:W2:Y:S01]  /*3ba0*/  LDC.64 R8, c[0x0][0x628] ;  /* 0x00018a00ff087b82 */ /* 0x000ea20000000a00 */
[----:B------:R-:W-:Y:S01]  /*3bb0*/  ULDC UR4, c[0x0][0x150] ;  /* 0x0000540000047ab9 */ /* 0x000fe20000000800 */
[----:B-1-3--:R-:W-:Y:S01]  /*3bc0*/  IMAD.MOV.U32 R6, RZ, RZ, R18 ;  /* 0x000000ffff067224 */ /* 0x00afe200078e0012 */
[----:B------:R-:W1:Y:S01]  /*3bd0*/  S2R R20, SR_CTAID.Y ;  /* 0x0000000000147919 */ /* 0x000e620000002600 */
[----:B------:R-:W-:-:S04]  /*3be0*/  IMAD.MOV.U32 R7, RZ, RZ, R17 ;  /* 0x000000ffff077224 */ /* 0x000fc800078e0011 */
[----:B------:R-:W3:Y:S08]  /*3bf0*/  LDC R15, c[0x0][0x144] ;  /* 0x00005100ff0f7b82 */ /* 0x000ef00000000800 */
[----:B------:R-:W1:Y:S08]  /*3c00*/  LDC R0, c[0x0][0x630] ;  /* 0x00018c00ff007b82 */ /* 0x000e700000000800 */
[----:B------:R-:W1:Y:S01]  /*3c10*/  LDC.64 R12, c[0x0][0x620] ;  /* 0x00018800ff0c7b82 */ /* 0x000e620000000a00 */
[----:B--2---:R-:W-:-:S04]  /*3c20*/  ISETP.NE.U32.AND P0, PT, R8, RZ, PT ;  /* 0x000000ff0800720c */ /* 0x004fc80003f05070 */
[----:B------:R-:W-:Y:S02]  /*3c30*/  ISETP.NE.AND.EX P0, PT, R9, RZ, PT, P0 ;  /* 0x000000ff0900720c */ /* 0x000fe40003f05300 */
[----:B0-----:R-:W-:-:S05]  /*3c40*/  I2FP.F32.U32 R2, R10 ;  /* 0x0000000a00027245 */ /* 0x001fca0000201000 */
[----:B------:R-:W-:-:S04]  /*3c50*/  FMUL R2, R2, UR4 ;  /* 0x0000000402027c20 */ /* 0x000fc80008400000 */
[----:B------:R0:W2:Y:S02]  /*3c60*/  F2I.U32.TRUNC.NTZ R14, R2 ;  /* 0x00000002000e7305 */ /* 0x0000a4000020f000 */
[----:B---3--:R-:W-:Y:S05]  /*3c70*/  @!P0 BRA `(.L_x_100) ;  /* 0x0000000000288947 */ /* 0x008fea0003800000 */
[----:B------:R-:W3:Y:S02]  /*3c80*/  LDC R3, c[0x0][0x634] ;  /* 0x00018d00ff037b82 */ /* 0x000ee40000000800 */
[----:B---3--:R-:W-:-:S05]  /*3c90*/  IADD3 R7, P0, R18, R3, RZ ;  /* 0x0000000312077210 */ /* 0x008fca0007f1e0ff */
[----:B------:R-:W-:-:S04]  /*3ca0*/  IMAD.X R11, RZ, RZ, R17, P0 ;  /* 0x000000ffff0b7224 */ /* 0x000fc800000e0611 */
[----:B0-----:R-:W-:-:S04]  /*3cb0*/  IMAD.WIDE.U32 R2, R11, R8, RZ ;  /* 0x000000080b027225 */ /* 0x001fc800078e00ff */
[----:B----4-:R-:W-:-:S04]  /*3cc0*/  IMAD.WIDE.U32 R4, P0, R7, R9, R2 ;  /* 0x0000000907047225 */ /* 0x010fc80007800002 */
[----:B------:R-:W-:-:S04]  /*3cd0*/  IMAD.WIDE.U32 R2, R7, R8, RZ ;  /* 0x0000000807027225 */ /* 0x000fc800078e00ff */
[----:B------:R-:W-:Y:S01]  /*3ce0*/  IMAD.X R7, RZ, RZ, RZ, P0 ;  /* 0x000000ffff077224 */ /* 0x000fe200000e06ff */
[----:B------:R-:W-:Y:S01]  /*3cf0*/  IADD3 RZ, P0, R3, R4, RZ ;  /* 0x0000000403ff7210 */ /* 0x000fe20007f1e0ff */
[----:B------:R-:W-:-:S04]  /*3d00*/  IMAD.MOV.U32 R6, RZ, RZ, R5 ;  /* 0x000000ffff067224 */ /* 0x000fc800078e0005 */
[----:B------:R-:W-:-:S08]  /*3d10*/  IMAD.WIDE.U32.X R6, R11, R9, R6, P0 ;  /* 0x000000090b067225 */ /* 0x000fd000000e0406 */
.L_x_100:
[----:B----4-:R-:W3:Y:S01]  /*3d20*/  LDC.64 R26, c[0x0][0x640] ;  /* 0x00019000ff1a7b82 */ /* 0x010ee20000000a00 */
[-C--:B-1----:R-:W-:Y:S01]  /*3d30*/  SHF.R.U64 R11, R6, R0.reuse, R7 ;  /* 0x00000000060b7219 */ /* 0x082fe20000001207 */
[----:B------:R-:W-:Y:S01]  /*3d40*/  IMAD.MOV.U32 R19, RZ, RZ, R17 ;  /* 0x000000ffff137224 */ /* 0x000fe200078e0011 */
[----:B------:R-:W-:Y:S01]  /*3d50*/  SHF.R.U32.HI R0, RZ, R0, R7 ;  /* 0x00000000ff007219 */ /* 0x000fe20000011607 */
[----:B--2---:R-:W-:Y:S01]  /*3d60*/  IMAD.MOV R14, RZ, RZ, -R14 ;  /* 0x000000ffff0e7224 */ /* 0x004fe200078e0a0e */
[----:B------:R-:W-:Y:S01]  /*3d70*/  IADD3 R5, P0, RZ, -R11, RZ ;  /* 0x8000000bff057210 */ /* 0x000fe20007f1e0ff */
[----:B------:R-:W-:Y:S01]  /*3d80*/  ULDC UR4, c[0x0][0x154] ;  /* 0x0000550000047ab9 */ /* 0x000fe20000000800 */
[----:B------:R-:W-:Y:S01]  /*3d90*/  IMAD.MOV.U32 R7, RZ, RZ, 0x1 ;  /* 0x00000001ff077424 */ /* 0x000fe200078e00ff */
[----:B------:R-:W1:Y:S01]  /*3da0*/  LDC R4, c[0x0][0x618] ;  /* 0x00018600ff047b82 */ /* 0x000e620000000800 */
[----:B------:R-:W-:Y:S02]  /*3db0*/  IMAD R22, R15, R14, R10 ;  /* 0x0000000e0f167224 */ /* 0x000fe400078e020a */
[----:B------:R-:W-:-:S04]  /*3dc0*/  IMAD.X R3, RZ, RZ, ~R0, P0 ;  /* 0x000000ffff037224 */ /* 0x000fc800000e0e00 */
[-C--:B------:R-:W-:Y:S01]  /*3dd0*/  IMAD R0, R3, R12.reuse, RZ ;  /* 0x0000000c03007224 */ /* 0x080fe200078e02ff */
[----:B------:R-:W2:Y:S01]  /*3de0*/  LDC R6, c[0x0][0x608] ;  /* 0x00018200ff067b82 */ /* 0x000ea20000000800 */
[----:B0-----:R-:W-:-:S04]  /*3df0*/  IMAD.WIDE.U32 R2, R5, R12, R18 ;  /* 0x0000000c05027225 */ /* 0x001fc800078e0012 */
[----:B------:R-:W-:Y:S01]  /*3e00*/  IMAD R5, R5, R13, R0 ;  /* 0x0000000d05057224 */ /* 0x000fe200078e0200 */
[----:B------:R-:W-:Y:S02]  /*3e10*/  I2FP.F32.U32 R0, R20 ;  /* 0x0000001400007245 */ /* 0x000fe40000201000 */
[----:B------:R-:W0:Y:S01]  /*3e20*/  LDC R24, c[0x0][0x658] ;  /* 0x00019600ff187b82 */ /* 0x000e220000000800 */
[----:B------:R-:W-:Y:S01]  /*3e30*/  IMAD.IADD R3, R3, 0x1, R5 ;  /* 0x0000000103037824 */ /* 0x000fe200078e0205 */
[----:B---3--:R-:W-:Y:S01]  /*3e40*/  ISETP.NE.U32.AND P0, PT, R26, RZ, PT ;  /* 0x000000ff1a00720c */ /* 0x008fe20003f05070 */
[----:B------:R-:W-:Y:S01]  /*3e50*/  FMUL R0, R0, UR4 ;  /* 0x0000000400007c20 */ /* 0x000fe20008400000 */
[----:B------:R-:W-:Y:S02]  /*3e60*/  IMAD.MOV.U32 R5, RZ, RZ, -0x1 ;  /* 0xffffffffff057424 */ /* 0x000fe400078e00ff */
[----:B------:R-:W-:Y:S01]  /*3e70*/  ISETP.NE.AND.EX P0, PT, R27, RZ, PT, P0 ;  /* 0x000000ff1b00720c */ /* 0x000fe20003f05300 */
[----:B------:R3:W4:Y:S01]  /*3e80*/  F2I.U32.TRUNC.NTZ R12, R0 ;  /* 0x00000000000c7305 */ /* 0x000722000020f000 */
[----:B------:R-:W3:Y:S01]  /*3e90*/  LDC R15, c[0x0][0x148] ;  /* 0x00005200ff0f7b82 */ /* 0x000ee20000000800 */
[----:B-1----:R-:W-:-:S02]  /*3ea0*/  SHF.R.U64 R10, R2, R4, R3 ;  /* 0x00000004020a7219 */ /* 0x002fc40000001203 */
[----:B------:R-:W-:-:S05]  /*3eb0*/  SHF.R.U32.HI R3, RZ, R4, R3 ;  /* 0x00000004ff037219 */ /* 0x000fca0000011603 */
[----:B------:R-:W1:Y:S01]  /*3ec0*/  LDC R14, c[0x0][0x600] ;  /* 0x00018000ff0e7b82 */ /* 0x000e620000000800 */
[-CC-:B--2---:R-:W-:Y:S02]  /*3ed0*/  SHF.R.U64 R8, R10, R6.reuse, R3.reuse ;  /* 0x000000060a087219 */ /* 0x184fe40000001203 */
[----:B------:R-:W-:-:S05]  /*3ee0*/  SHF.R.U32.HI R3, RZ, R6, R3 ;  /* 0x00000006ff037219 */ /* 0x000fca0000011603 */
[----:B------:R-:W2:Y:S01]  /*3ef0*/  LDC R21, c[0x0][0x648] ;  /* 0x00019200ff157b82 */ /* 0x000ea20000000800 */
[-CC-:B0-----:R-:W-:Y:S02]  /*3f00*/  SHF.R.U64 R13, R8, R24.reuse, R3.reuse ;  /* 0x00000018080d7219 */ /* 0x181fe40000001203 */
[-C--:B------:R-:W-:Y:S02]  /*3f10*/  SHF.L.U32 R5, R5, R24.reuse, RZ ;  /* 0x0000001805057219 */ /* 0x080fe400000006ff */
[-C--:B------:R-:W-:Y:S01]  /*3f20*/  SHF.R.U32.HI R3, RZ, R24.reuse, R3 ;  /* 0x00000018ff037219 */ /* 0x080fe20000011603 */
[----:B------:R-:W-:Y:S01]  /*3f30*/  IMAD.MOV.U32 R2, RZ, RZ, R13 ;  /* 0x000000ffff027224 */ /* 0x000fe200078e000d */
[----:B------:R-:W-:Y:S01]  /*3f40*/  SHF.L.U32 R24, R7, R24, RZ ;  /* 0x0000001807187219 */ /* 0x000fe200000006ff */
[----:B------:R-:W0:Y:S01]  /*3f50*/  LDC R25, c[0x0][0x638] ;  /* 0x00018e00ff197b82 */ /* 0x000e220000000800 */
[----:B------:R-:W-:-:S07]  /*3f60*/  LOP3.LUT R19, RZ, R5, RZ, 0x33, !PT ;  /* 0x00000005ff137212 */ /* 0x000fce00078e33ff */
[----:B------:R-:W0:Y:S01]  /*3f70*/  LDC R28, c[0x0][0x610] ;  /* 0x00018400ff1c7b82 */ /* 0x000e220000000800 */
[----:B----4-:R-:W-:Y:S05]  /*3f80*/  @!P0 BRA `(.L_x_101) ;  /* 0x0000000000288947 */ /* 0x010fea0003800000 */
[----:B---3--:R-:W3:Y:S02]  /*3f90*/  LDC R0, c[0x0][0x64c] ;  /* 0x00019300ff007b82 */ /* 0x008ee40000000800 */
[----:B---3--:R-:W-:-:S05]  /*3fa0*/  IADD3 R7, P0, R13, R0, RZ ;  /* 0x000000000d077210 */ /* 0x008fca0007f1e0ff */
        /* <DEDUP_REMOVED lines=8> */
.L_x_101:
[----:B------:R-:W4:Y:S01]  /*4030*/  LDC R4, c[0x0][0x65c] ;  /* 0x00019700ff047b82 */ /* 0x000f220000000800 */
[----:B--23--:R-:W-:Y:S01]  /*4040*/  SHF.R.U64 R0, R2, R21, R3 ;  /* 0x0000001502007219 */ /* 0x00cfe20000001203 */
[----:B-1----:R-:W-:Y:S01]  /*4050*/  VIADD R3, R14, 0xffffffff ;  /* 0xffffffff0e037836 */ /* 0x002fe20000000000 */
[----:B------:R-:W-:Y:S01]  /*4060*/  LOP3.LUT R19, R8, R19, RZ, 0xc0, !PT ;  /* 0x0000001308137212 */ /* 0x000fe200078ec0ff */
[----:B------:R-:W-:Y:S02]  /*4070*/  IMAD.MOV R12, RZ, RZ, -R12 ;  /* 0x000000ffff0c7224 */ /* 0x000fe400078e0a0c */
[----:B------:R-:W-:Y:S01]  /*4080*/  IMAD.MOV R2, RZ, RZ, -R0 ;  /* 0x000000ffff027224 */ /* 0x000fe200078e0a00 */
[----:B------:R-:W-:Y:S01]  /*4090*/  LOP3.LUT R3, R10, R3, RZ, 0xc0, !PT ;  /* 0x000000030a037212 */ /* 0x000fe200078ec0ff */
[----:B------:R-:W-:Y:S02]  /*40a0*/  IMAD R19, R24, R0, R19 ;  /* 0x0000000018137224 */ /* 0x000fe400078e0213 */
[----:B0-----:R-:W-:-:S04]  /*40b0*/  IMAD R0, R2, R25, R13 ;  /* 0x0000001902007224 */ /* 0x001fc800078e020d */
[----:B------:R-:W-:Y:S01]  /*40c0*/  IMAD R2, R0, R14, R3 ;  /* 0x0000000e00027224 */ /* 0x000fe200078e0203 */
[----:B----4-:R-:W-:Y:S01]  /*40d0*/  ISETP.NE.AND P0, PT, R4, 0x1, PT ;  /* 0x000000010400780c */ /* 0x010fe20003f05270 */
[----:B------:R-:W-:-:S05]  /*40e0*/  IMAD.MOV.U32 R4, RZ, RZ, 0x1 ;  /* 0x00000001ff047424 */ /* 0x000fca00078e00ff */
[----:B------:R-:W-:-:S07]  /*40f0*/  PRMT R0, R4, 0x7610, R0 ;  /* 0x0000761004007816 */ /* 0x000fce0000000000 */
[----:B------:R-:W-:-:S04]  /*4100*/  @P0 IMAD R22, R15, R12, R20 ;  /* 0x0000000c0f160224 */ /* 0x000fc800078e0214 */
[----:B------:R-:W-:-:S05]  /*4110*/  IMAD R19, R19, R28, R22 ;  /* 0x0000001c13137224 */ /* 0x000fca00078e0216 */
[----:B------:R-:W-:Y:S02]  /*4120*/  SEL R22, R2, R19, !P0 ;  /* 0x0000001302167207 */ /* 0x000fe40004000000 */
[----:B------:R-:W-:Y:S01]  /*4130*/  SEL R19, R19, R2, !P0 ;  /* 0x0000000213137207 */ /* 0x000fe20004000000 */
[----:B------:R-:W-:-:S07]  /*4140*/  IMAD.MOV.U32 R2, RZ, RZ, R11 ;  /* 0x000000ffff027224 */ /* 0x000fce00078e000b */
.L_x_99:
[----:B------:R-:W-:Y:S02]  /*4150*/  LOP3.LUT P0, RZ, R0, 0xff, RZ, 0xc0, !PT ;  /* 0x000000ff00ff7812 */ /* 0x000fe4000780c0ff */
[----:B------:R-:W-:-:S11]  /*4160*/  LOP3.LUT R67, R67, 0x1, RZ, 0x3c, !PT ;  /* 0x0000000143437812 */ /* 0x000fd600078e3cff */
[----:B------:R-:W-:Y:S05]  /*4170*/  @P0 BRA `(.L_x_102) ;  /* 0xffffffd000d00947 */ /* 0x000fea000383ffff */
[----:B------:R-:W-:Y:S05]  /*4180*/  EXIT ;  /* 0x000000000000794d */ /* 0x000fea0003800000 */
.L_x_13:
[----:B------:R-:W-:-:S08]  /*4190*/  ISETP.NE.AND P0, PT, R0, RZ, PT ;  /* 0x000000ff0000720c */ /* 0x000fd00003f05270 */
[----:B0-----:R-:W0:-:S00]  /*41a0*/  USETMAXREG.DEALLOC.CTAPOOL 0x28 ;  /* 0x00000028000079c8 */ /* 0x001e0000080e0500 */
[----:B------:R-:W-:Y:S05]  /*41b0*/  @P0 EXIT ;  /* 0x000000000000094d */ /* 0x000fea0003800000 */
[----:B0-----:R-:W-:Y:S01]  /*41c0*/  LOP3.LUT P0, RZ, R8, 0xff, RZ, 0xc0, !PT ;  /* 0x000000ff08ff7812 */ /* 0x001fe2000780c0ff */
[----:B------:R-:W-:Y:S02]  /*41d0*/  IMAD.MOV.U32 R0, RZ, RZ, 0x1 ;  /* 0x00000001ff007424 */ /* 0x000fe400078e00ff */
[----:B------:R-:W-:-:S10]  /*41e0*/  IMAD.MOV.U32 R7, RZ, RZ, RZ ;  /* 0x000000ffff077224 */ /* 0x000fd400078e00ff */
[----:B------:R-:W-:Y:S05]  /*41f0*/  @!P0 BRA `(.L_x_103) ;  /* 0x0000000c00148947 */ /* 0x000fea0003800000 */
[----:B------:R-:W-:Y:S01]  /*4200*/  LOP3.LUT P0, RZ, R4, 0x1f, RZ, 0xc0, !PT ;  /* 0x0000001f04ff7812 */ /* 0x000fe2000780c0ff */
[----:B------:R-:W-:Y:S01]  /*4210*/  ULDC UR5, c[0x0][0x658] ;  /* 0x0001960000057ab9 */ /* 0x000fe20000000800 */
[----:B------:R-:W-:Y:S01]  /*4220*/  UMOV UR6, 0xffffffff ;  /* 0xffffffff00067882 */ /* 0x000fe20000000000 */
[----:B------:R-:W-:Y:S01]  /*4230*/  BSSY B0, `(.L_x_103) ;  /* 0x00000c1000007945 */ /* 0x000fe20003800000 */
[----:B------:R-:W-:Y:S01]  /*4240*/  USHF.L.U32 UR6, UR6, UR5, URZ ;  /* 0x0000000506067299 */ /* 0x000fe2000800063f */
[C---:B------:R-:W-:Y:S01]  /*4250*/  ISETP.NE.AND P2, PT, R3.reuse, RZ, PT ;  /* 0x000000ff0300720c */ /* 0x040fe20003f45270 */
[----:B------:R-:W-:Y:S01]  /*4260*/  IMAD.MOV.U32 R8, RZ, RZ, 0x1 ;  /* 0x00000001ff087424 */ /* 0x000fe200078e00ff */
[----:B------:R-:W-:Y:S01]  /*4270*/  ISETP.NE.OR P0, PT, R3, RZ, !P0 ;  /* 0x000000ff0300720c */ /* 0x000fe20004705670 */
[----:B------:R-:W-:Y:S01]  /*4280*/  IMAD.MOV.U32 R0, RZ, RZ, 0x1 ;  /* 0x00000001ff007424 */ /* 0x000fe200078e00ff */
[----:B------:R-:W-:Y:S01]  /*4290*/  LOP3.LUT R6, R16, 0x2, RZ, 0xfc, !PT ;  /* 0x0000000210067812 */ /* 0x000fe200078efcff */
[----:B------:R-:W-:Y:S01]  /*42a0*/  IMAD.MOV.U32 R7, RZ, RZ, RZ ;  /* 0x000000ffff077224 */ /* 0x000fe200078e00ff */
[----:B------:R-:W-:Y:S01]  /*42b0*/  ULDC UR4, c[0x0][0x600] ;  /* 0x0001800000047ab9 */ /* 0x000fe20000000800 */
[----:B------:R-:W-:Y:S01]  /*42c0*/  UMOV UR7, 0x1 ;  /* 0x0000000100077882 */ /* 0x000fe20000000000 */
[----:B------:R-:W-:-:S02]  /*42d0*/  UIADD3 UR19, UR40, 0x1, URZ ;  /* 0x0000000128137890 */ /* 0x000fc4000fffe03f */
[----:B------:R-:W-:Y:S02]  /*42e0*/  UIADD3 UR15, UR4, -0x1, URZ ;  /* 0xffffffff040f7890 */ /* 0x000fe4000fffe03f */
[----:B------:R-:W-:Y:S02]  /*42f0*/  USHF.L.U32 UR17, UR7, UR5, URZ ;  /* 0x0000000507117299 */ /* 0x000fe4000800063f */
[----:B------:R-:W-:Y:S01]  /*4300*/  ULOP3.LUT UR16, URZ, UR6, URZ, 0x33, !UPT ;  /* 0x000000063f107292 */ /* 0x000fe2000f8e333f */
[----:B------:R-:W-:-:S11]  /*4310*/  ULDC.64 UR20, c[0x0][0x198] ;  /* 0x0000660000147ab9 */ /* 0x000fd60000000a00 */
.L_x_115:
[----:B------:R-:W-:-:S03]  /*4320*/  UMOV UR4, 0xffffffff ;  /* 0xffffffff00047882 */ /* 0x000fc60000000000 */
[----:B------:R-:W-:Y:S05]  /*4330*/  BRA.DIV UR4, `(.L_x_104) ;  /* 0x0000000e04fc7947 */ /* 0x000fea000b800000 */
[----:B------:R-:W-:-:S13]  /*4340*/  ELECT P6, URZ, PT ;  /* 0x00000000003f782f */ /* 0x000fda00038c0000 */
.L_x_129:
[----:B------:R-:W0:Y:S01]  /*4350*/  LDC R3, c[0x0][0x28c] ;  /* 0x0000a300ff037b82 */ /* 0x000e220000000800 */
[----:B------:R-:W-:Y:S01]  /*4360*/  BSSY B1, `(.L_x_105) ;  /* 0x0000035000017945 */ /* 0x000fe20003800000 */
[----:B0-----:R-:W-:-:S13]  /*4370*/  ISETP.LT.OR P6, PT, R3, 0x1, !P6 ;  /* 0x000000010300780c */ /* 0x001fda00077c1670 */
[----:B------:R-:W-:Y:S05]  /*4380*/  @P6 BRA `(.L_x_106) ;  /* 0x0000000000c86947 */ /* 0x000fea0003800000 */
[----:B------:R-:W-:Y:S02]  /*4390*/  IMAD.SHL.U32 R22, R22, 0x40, RZ ;  /* 0x0000004016167824 */ /* 0x000fe400078e00ff */
[----:B------:R-:W-:Y:S02]  /*43a0*/  IMAD.SHL.U32 R19, R19, 0x40, RZ ;  /* 0x0000004013137824 */ /* 0x000fe400078e00ff */
[----:B------:R-:W-:Y:S02]  /*43b0*/  IMAD.MOV.U32 R12, RZ, RZ, RZ ;  /* 0x000000ffff0c7224 */ /* 0x000fe400078e00ff */
[----:B------:R-:W-:Y:S02]  /*43c0*/  IMAD.U32 R13, RZ, RZ, UR19 ;  /* 0x00000013ff0d7e24 */ /* 0x000fe4000f8e00ff */
[----:B------:R-:W-:Y:S02]  /*43d0*/  IMAD.MOV.U32 R3, RZ, RZ, R0 ;  /* 0x000000ffff037224 */ /* 0x000fe400078e0000 */
[----:B------:R-:W-:-:S07]  /*43e0*/  IMAD.MOV.U32 R4, RZ, RZ, R7 ;  /* 0x000000ffff047224 */ /* 0x000fce00078e0007 */
.L_x_110:
[----:B------:R-:W0:Y:S01]  /*43f0*/  S2R R10, SR_CgaCtaId ;  /* 0x00000000000a7919 */ /* 0x000e220000008800 */
[----:B------:R-:W-:Y:S01]  /*4400*/  MOV R5, 0x400 ;  /* 0x0000040000057802 */ /* 0x000fe20000000f00 */
[----:B------:R-:W1:Y:S03]  /*4410*/  @!P2 LDC R9, c[0x0][0x500] ;  /* 0x00014000ff09ab82 */ /* 0x000e660000000800 */
[----:B0-----:R-:W-:Y:S02]  /*4420*/  LEA R11, R10, R5, 0x18 ;  /* 0x000000050a0b7211 */ /* 0x001fe400078ec0ff */
[----:B------:R-:W-:-:S03]  /*4430*/  SHF.L.U32 R5, R3, 0x1f, RZ ;  /* 0x0000001f03057819 */ /* 0x000fc600000006ff */
[----:B------:R-:W-:-:S04]  /*4440*/  IMAD R10, R4, 0x8, R11 ;  /* 0x00000008040a7824 */ /* 0x000fc800078e020b */
[----:B------:R-:W0:Y:S02]  /*4450*/  SYNCS.PHASECHK.TRANS64.TRYWAIT P1, [R10+URZ+0x28], R5 ;  /* 0x000028050a0075a7 */ /* 0x000e24000802017f */
[----:B01----:R-:W-:Y:S05]  /*4460*/  @!P1 BRA `(.L_x_107) ;  /* 0x0000000c00d09947 */ /* 0x003fea0003800000 */
.L_x_130:
[----:B0-----:R-:W-:Y:S01]  /*4470*/  PRMT R5, R6, 0x9910, RZ ;  /* 0x0000991006057816 */ /* 0x001fe200000000ff */
[----:B------:R0:W-:Y:S03]  /*4480*/  @!P2 SYNCS.ARRIVE.TRANS64 RZ, [R10+URZ], R9 ;  /* 0x000000090affa9a7 */ /* 0x0001e6000800003f */
[----:B------:R-:W-:-:S13]  /*4490*/  ISETP.NE.AND P1, PT, R5, 0x2, PT ;  /* 0x000000020500780c */ /* 0x000fda0003f25270 */
[----:B0-----:R-:W-:Y:S05]  /*44a0*/  @P1 BRA `(.L_x_108) ;  /* 0x0000000000041947 */ /* 0x001fea0003800000 */
[----:B------:R-:W-:Y:S01]  /*44b0*/  BPT.TRAP 0x1 ;  /* 0x000000040000795c */ /* 0x000fe20000300000 */
.L_x_108:
[----:B------:R-:W-:Y:S05]  /*44c0*/  @P0 BRA `(.L_x_109) ;  /* 0x0000000000040947 */ /* 0x000fea0003800000 */
[----:B------:R-:W-:Y:S01]  /*44d0*/  BPT.TRAP 0x1 ;  /* 0x000000040000795c */ /* 0x000fe20000300000 */
.L_x_109:
[----:B------:R-:W-:Y:S01]  /*44e0*/  IMAD R11, R4, 0x1000, R11 ;  /* 0x00001000040b7824 */ /* 0x000fe200078e020b */
[----:B------:R-:W-:Y:S01]  /*44f0*/  R2UR UR9, R10 ;  /* 0x000000000a0972ca */ /* 0x000fe200000e0000 */
[----:B------:R-:W-:Y:S01]  /*4500*/  VIADD R13, R13, 0xffffffff ;  /* 0xffffffff0d0d7836 */ /* 0x000fe20000000000 */
[----:B------:R-:W-:Y:S01]  /*4510*/  UIADD3 UR4, UP0, UR20, 0xf0, URZ ;  /* 0x000000f014047890 */ /* 0x000fe2000ff1e03f */
[----:B------:R-:W-:Y:S01]  /*4520*/  R2UR UR11, R19 ;  /* 0x00000000130b72ca */ /* 0x000fe200000e0000 */
[----:B------:R-:W-:Y:S01]  /*4530*/  UIADD3 UR22, UP1, UR20, 0x1f0, URZ ;  /* 0x000001f014167890 */ /* 0x000fe2000ff3e03f */
[----:B------:R-:W-:Y:S01]  /*4540*/  R2UR UR8, R11 ;  /* 0x000000000b0872ca */ /* 0x000fe200000e0000 */
[----:B------:R-:W-:Y:S01]  /*4550*/  UIADD3.X UR5, URZ, UR21, URZ, UP0, !UPT ;  /* 0x000000153f057290 */ /* 0x000fe200087fe43f */
[----:B------:R-:W-:Y:S01]  /*4560*/  R2UR UR10, R12 ;  /* 0x000000000c0a72ca */ /* 0x000fe200000e0000 */
[----:B------:R-:W-:Y:S01]  /*4570*/  VIADD R4, R4, 0x1 ;  /* 0x0000000104047836 */ /* 0x000fe20000000000 */
[----:B------:R-:W-:Y:S01]  /*4580*/  R2UR UR12, R2 ;  /* 0x00000000020c72ca */ /* 0x000fe200000e0000 */
[----:B------:R-:W-:Y:S01]  /*4590*/  UIADD3.X UR23, URZ, UR21, URZ, UP1, !UPT ;  /* 0x000000153f177290 */ /* 0x000fe20008ffe43f */
[----:B------:R-:W-:Y:S01]  /*45a0*/  R2UR UR18, R22 ;  /* 0x00000000161272ca */ /* 0x000fe200000e0000 */
[----:B------:R-:W-:Y:S01]  /*45b0*/  UMOV UR6, 0x0 ;  /* 0x0000000000067882 */ /* 0x000fe20000000000 */
[----:B------:R-:W-:Y:S01]  /*45c0*/  ISETP.GT.AND P3, PT, R13, 0x1, PT ;  /* 0x000000010d00780c */ /* 0x000fe20003f64270 */
[----:B------:R-:W-:Y:S01]  /*45d0*/  UMOV UR7, 0x10000000 ;  /* 0x1000000000077882 */ /* 0x000fe20000000000 */
[----:B------:R-:W-:Y:S01]  /*45e0*/  ISETP.NE.AND P1, PT, R4, 0x5, PT ;  /* 0x000000050400780c */ /* 0x000fe20003f25270 */
[----:B------:R-:W-:-:S02]  /*45f0*/  VIADD R12, R12, 0x40 ;  /* 0x000000400c0c7836 */ /* 0x000fc40000000000 */
[----:B------:R-:W-:Y:S01]  /*4600*/  UIADD3 UR13, UR8, 0x180, URZ ;  /* 0x00000180080d7890 */ /* 0x000fe2000fffe03f */
[----:B------:R-:W-:Y:S01]  /*4610*/  SEL R10, RZ, 0x1, P1 ;  /* 0x00000001ff0a7807 */ /* 0x000fe20000800000 */
[----:B------:R-:W-:Y:S01]  /*4620*/  UIADD3 UR14, UR8, 0x5180, URZ ;  /* 0x00005180080e7890 */ /* 0x000fe2000fffe03f */
[----:B------:R-:W-:Y:S02]  /*4630*/  SEL R4, R4, RZ, P1 ;  /* 0x000000ff04047207 */ /* 0x000fe40000800000 */
[----:B------:R-:W-:Y:S02]  /*4640*/  LOP3.LUT R3, R3, R10, RZ, 0x3c, !PT ;  /* 0x0000000a03037212 */ /* 0x000fe400078e3cff */
[----:B------:R-:W-:Y:S02]  /*4650*/  UMOV UR8, UR13 ;  /* 0x0000000d00087c82 */ /* 0x000fe40008000000 */
[----:B------:R0:W-:Y:S02]  /*4660*/  UTMALDG.3D [UR8], [UR4], desc[UR6] ;  /* 0x00000608040075b4 */ /* 0x0001e40008011000 */
[----:B0-----:R-:W-:Y:S01]  /*4670*/  UMOV UR8, UR14 ;  /* 0x0000000e00087c82 */ /* 0x001fe20008000000 */
[----:B------:R-:W-:-:S02]  /*4680*/  UMOV UR11, UR18 ;  /* 0x00000012000b7c82 */ /* 0x000fc40008000000 */
[----:B------:R0:W-:Y:S02]  /*4690*/  UTMALDG.3D [UR8], [UR22], desc[UR6] ;  /* 0x00000608160075b4 */ /* 0x0001e40008011000 */
[----:B0-----:R-:W-:Y:S05]  /*46a0*/  @P3 BRA `(.L_x_110) ;  /* 0xfffffffc00503947 */ /* 0x001fea000383ffff */
.L_x_106:
[----:B------:R-:W-:Y:S05]  /*46b0*/  BSYNC B1 ;  /* 0x0000000000017941 */ /* 0x000fea0003800000 */
.L_x_105:
[----:B------:R-:W2:Y:S01]  /*46c0*/  LDL.64 R10, [R1] ;  /* 0x00000000010a7983 */ /* 0x000ea20000100a00 */
[----:B------:R-:W-:Y:S01]  /*46d0*/  LOP3.LUT P4, RZ, R8, 0xff, RZ, 0xc0, !PT ;  /* 0x000000ff08ff7812 */ /* 0x000fe2000788c0ff */
[----:B------:R-:W-:Y:S01]  /*46e0*/  VIADD R4, R7, UR40 ;  /* 0x0000002807047c36 */ /* 0x000fe20008000000 */
[----:B------:R-:W-:Y:S01]  /*46f0*/  ULDC.64 UR4, c[0x0][0x650] ;  /* 0x0001940000047ab9 */ /* 0x000fe20000000a00 */
[----:B------:R-:W-:Y:S01]  /*4700*/  IMAD.U32 R7, RZ, RZ, UR40 ;  /* 0x00000028ff077e24 */ /* 0x000fe2000f8e00ff */
[----:B------:R-:W-:Y:S01]  /*4710*/  UISETP.GE.U32.AND UP0, UPT, UR40, 0x5, UPT ;  /* 0x000000052800788c */ /* 0x000fe2000bf06070 */
[----:B------:R-:W-:Y:S01]  /*4720*/  BSSY B1, `(.L_x_111) ;  /* 0x000006f000017945 */ /* 0x000fe20003800000 */
[----:B------:R-:W-:Y:S01]  /*4730*/  ISETP.GT.U32.AND P1, PT, R4, 0x4, PT ;  /* 0x000000040400780c */ /* 0x000fe20003f24070 */
[----:B------:R-:W-:Y:S01]  /*4740*/  IMAD.MOV.U32 R19, RZ, RZ, -0x1 ;  /* 0xffffffffff137424 */ /* 0x000fe200078e00ff */
[----:B------:R-:W-:Y:S01]  /*4750*/  PRMT R8, RZ, 0x7610, R8 ;  /* 0x00007610ff087816 */ /* 0x000fe20000000008 */
[----:B------:R-:W-:Y:S01]  /*4760*/  IMAD.MOV.U32 R22, RZ, RZ, -0x1 ;  /* 0xffffffffff167424 */ /* 0x000fe200078e00ff */
[----:B------:R-:W-:-:S02]  /*4770*/  ISETP.LT.U32.AND P1, PT, R7, 0x5, P1 ;  /* 0x000000050700780c */ /* 0x000fc40000f21070 */
[----:B------:R-:W-:Y:S01]  /*4780*/  PLOP3.LUT P3, PT, PT, PT, UP0, 0x80, 0x0 ;  /* 0x000000000000781c */ /* 0x000fe20003f6f008 */
[----:B------:R-:W0:Y:S01]  /*4790*/  @P4 S2R R3, SR_CgaCtaId ;  /* 0x0000000000034919 */ /* 0x000e220000008800 */
[----:B------:R-:W-:-:S04]  /*47a0*/  @P4 MOV R2, 0x400 ;  /* 0x0000040000024802 */ /* 0x000fc80000000f00 */
[----:B0-----:R-:W-:Y:S01]  /*47b0*/  @P4 LEA R5, R3, R2, 0x18 ;  /* 0x0000000203054211 */ /* 0x001fe200078ec0ff */
[----:B------:R-:W-:-:S03]  /*47c0*/  IMAD.WIDE.U32 R2, R4, -0x33333333, RZ ;  /* 0xcccccccd04027825 */ /* 0x000fc600078e00ff */
[----:B------:R0:W-:Y:S01]  /*47d0*/  @P4 SYNCS.ARRIVE.TRANS64.A1T0 RZ, [R5+URZ+0x88], RZ ;  /* 0x000088ff05ff49a7 */ /* 0x0001e2000810003f */
[----:B------:R-:W-:Y:S01]  /*47e0*/  IMAD.MOV.U32 R2, RZ, RZ, -0x1 ;  /* 0xffffffffff027424 */ /* 0x000fe200078e00ff */
[----:B0-----:R-:W-:Y:S02]  /*47f0*/  SHF.R.U32.HI R5, RZ, 0x2, R3 ;  /* 0x00000002ff057819 */ /* 0x001fe40000011603 */
[----:B------:R-:W-:-:S03]  /*4800*/  SEL R3, RZ, 0x1, !P1 ;  /* 0x00000001ff037807 */ /* 0x000fc60004800000 */
[----:B------:R-:W-:Y:S01]  /*4810*/  IMAD R7, R5, -0x5, R4 ;  /* 0xfffffffb05077824 */ /* 0x000fe200078e0204 */
[----:B------:R-:W-:Y:S02]  /*4820*/  LOP3.LUT R0, R0, R3, RZ, 0x3c, !PT ;  /* 0x0000000300007212 */ /* 0x000fe400078e3cff */
[----:B------:R-:W-:Y:S02]  /*4830*/  PRMT R3, RZ, 0x7610, R3 ;  /* 0x00007610ff037816 */ /* 0x000fe40000000003 */
[----:B------:R-:W-:Y:S02]  /*4840*/  @P3 LOP3.LUT R0, R0, 0x1, R5, 0x78, !PT ;  /* 0x0000000100003812 */ /* 0x000fe400078e7805 */
[----:B--2---:R-:W-:-:S04]  /*4850*/  IADD3 R18, P4, R18, R10, RZ ;  /* 0x0000000a12127210 */ /* 0x004fc80007f9e0ff */
[----:B------:R-:W-:Y:S01]  /*4860*/  ISETP.GE.U32.AND P1, PT, R18, UR4, PT ;  /* 0x0000000412007c0c */ /* 0x000fe2000bf26070 */
[----:B------:R-:W-:-:S05]  /*4870*/  IMAD.X R17, R17, 0x1, R23, P4 ;  /* 0x0000000111117824 */ /* 0x000fca00020e0617 */
[----:B------:R-:W-:-:S13]  /*4880*/  ISETP.GE.U32.AND.EX P1, PT, R17, UR5, PT, P1 ;  /* 0x0000000511007c0c */ /* 0x000fda000bf26110 */
[----:B------:R-:W-:Y:S05]  /*4890*/  @P1 BRA `(.L_x_112) ;  /* 0x00000004005c1947 */ /* 0x000fea0003800000 */
[----:B------:R-:W0:Y:S01]  /*48a0*/  S2R R11, SR_CTAID.X ;  /* 0x00000000000b7919 */ /* 0x000e220000002500 */
[----:B------:R-:W-:Y:S01]  /*48b0*/  ULDC.64 UR4, c[0x0][0x628] ;  /* 0x00018a0000047ab9 */ /* 0x000fe20000000a00 */
[----:B------:R-:W1:Y:S01]  /*48c0*/  LDC R12, c[0x0][0x144] ;  /* 0x00005100ff0c7b82 */ /* 0x000e620000000800 */
[----:B------:R-:W-:Y:S01]  /*48d0*/  ISETP.NE.U32.AND P1, PT, RZ, UR4, PT ;  /* 0x00000004ff007c0c */ /* 0x000fe2000bf25070 */
[----:B------:R-:W2:Y:S01]  /*48e0*/  S2R R9, SR_CTAID.Y ;  /* 0x0000000000097919 */ /* 0x000ea20000002600 */
[----:B------:R-:W-:Y:S01]  /*48f0*/  ULDC UR6, c[0x0][0x150] ;  /* 0x0000540000067ab9 */ /* 0x000fe20000000800 */
[----:B------:R-:W-:Y:S01]  /*4900*/  ULDC UR7, c[0x0][0x630] ;  /* 0x00018c0000077ab9 */ /* 0x000fe20000000800 */
[----:B------:R-:W-:Y:S01]  /*4910*/  ISETP.NE.AND.EX P1, PT, RZ, UR5, PT, P1 ;  /* 0x00000005ff007c0c */ /* 0x000fe2000bf25310 */
[----:B------:R-:W-:Y:S01]  /*4920*/  IMAD.MOV.U32 R2, RZ, RZ, R18 ;  /* 0x000000ffff027224 */ /* 0x000fe200078e0012 */
[----:B0-----:R-:W-:-:S05]  /*4930*/  I2FP.F32.U32 R3, R11 ;  /* 0x0000000b00037245 */ /* 0x001fca0000201000 */
[----:B------:R-:W-:Y:S01]  /*4940*/  FMUL R14, R3, UR6 ;  /* 0x00000006030e7c20 */ /* 0x000fe20008400000 */
[----:B------:R-:W-:-:S05]  /*4950*/  IMAD.MOV.U32 R3, RZ, RZ, R17 ;  /* 0x000000ffff037224 */ /* 0x000fca00078e0011 */
[----:B--2---:R-:W-:Y:S05]  /*4960*/  @!P1 BRA `(.L_x_113) ;  /* 0x0000000000289947 */ /* 0x004fea0003800000 */
[----:B------:R-:W-:Y:S02]  /*4970*/  ULDC UR6, c[0x0][0x634] ;  /* 0x00018d0000067ab9 */ /* 0x000fe40000000800 */
[----:B------:R-:W-:-:S05]  /*4980*/  IADD3 R3, P1, R18, UR6, RZ ;  /* 0x0000000612037c10 */ /* 0x000fca000ff3e0ff */
[----:B------:R-:W-:-:S04]  /*4990*/  IMAD.X R13, RZ, RZ, R17, P1 ;  /* 0x000000ffff0d7224 */ /* 0x000fc800008e0611 */
[----:B------:R-:W-:-:S04]  /*49a0*/  IMAD.WIDE.U32 R4, R13, UR4, RZ ;  /* 0x000000040d047c25 */ /* 0x000fc8000f8e00ff */
[----:B------:R-:W-:-:S04]  /*49b0*/  IMAD.WIDE.U32 R4, P1, R3, UR5, R4 ;  /* 0x0000000503047c25 */ /* 0x000fc8000f820004 */
[----:B------:R-:W-:-:S04]  /*49c0*/  IMAD.WIDE.U32 R2, R3, UR4, RZ ;  /* 0x0000000403027c25 */ /* 0x000fc8000f8e00ff */
[----:B------:R-:W-:Y:S01]  /*49d0*/  IMAD.MOV.U32 R2, RZ, RZ, R5 ;  /* 0x000000ffff027224 */ /* 0x000fe200078e0005 */
[----:B------:R-:W-:Y:S01]  /*49e0*/  IADD3 RZ, P3, R3, R4, RZ ;  /* 0x0000000403ff7210 */ /* 0x000fe20007f7e0ff */
[----:B------:R-:W-:-:S04]  /*49f0*/  IMAD.X R3, RZ, RZ, RZ, P1 ;  /* 0x000000ffff037224 */ /* 0x000fc800008e06ff */
[----:B------:R-:W-:-:S08]  /*4a00*/  IMAD.WIDE.U32.X R2, R13, UR5, R2, P3 ;  /* 0x000000050d027c25 */ /* 0x000fd000098e0402 */
.L_x_113:
[--C-:B------:R-:W-:Y:S01]  /*4a10*/  SHF.R.U64 R10, R2, UR7, R3.reuse ;  /* 0x00000007020a7c19 */ /* 0x100fe20008001203 */
[----:B------:R-:W0:Y:S01]  /*4a20*/  F2I.U32.TRUNC.NTZ R14, R14 ;  /* 0x0000000e000e7305 */ /* 0x000e22000020f000 */
[----:B------:R-:W-:Y:S01]  /*4a30*/  SHF.R.U32.HI R2, RZ, UR7, R3 ;  /* 0x00000007ff027c19 */ /* 0x000fe20008011603 */
[----:B------:R-:W-:Y:S01]  /*4a40*/  ULDC.64 UR4, c[0x0][0x620] ;  /* 0x0001880000047ab9 */ /* 0x000fe20000000a00 */
[----:B------:R-:W-:Y:S01]  /*4a50*/  IADD3 R5, P1, RZ, -R10, RZ ;  /* 0x8000000aff057210 */ /* 0x000fe20007f3e0ff */
[----:B------:R-:W-:Y:S01]  /*4a60*/  IMAD.MOV.U32 R3, RZ, RZ, R17 ;  /* 0x000000ffff037224 */ /* 0x000fe200078e0011 */
[----:B------:R-:W-:-:S03]  /*4a70*/  ULDC.64 UR6, c[0x0][0x640] ;  /* 0x0001900000067ab9 */ /* 0x000fc60000000a00 */
[----:B------:R-:W-:Y:S01]  /*4a80*/  IMAD.X R2, RZ, RZ, ~R2, P1 ;  /* 0x000000ffff027224 */ /* 0x000fe200008e0e02 */
[----:B------:R-:W-:-:S03]  /*4a90*/  ISETP.NE.U32.AND P1, PT, RZ, UR6, PT ;  /* 0x00000006ff007c0c */ /* 0x000fc6000bf25070 */
[----:B------:R-:W-:Y:S01]  /*4aa0*/  IMAD R4, R2, UR4, RZ ;  /* 0x0000000402047c24 */ /* 0x000fe2000f8e02ff */
[----:B------:R-:W-:Y:S01]  /*4ab0*/  ISETP.NE.AND.EX P1, PT, RZ, UR7, PT, P1 ;  /* 0x00000007ff007c0c */ /* 0x000fe2000bf25310 */
[----:B------:R-:W-:-:S04]  /*4ac0*/  IMAD.MOV.U32 R2, RZ, RZ, R18 ;  /* 0x000000ffff027224 */ /* 0x000fc800078e0012 */
[----:B------:R-:W-:Y:S01]  /*4ad0*/  IMAD.WIDE.U32 R2, R5, UR4, R2 ;  /* 0x0000000405027c25 */ /* 0x000fe2000f8e0002 */
[----:B------:R-:W-:-:S03]  /*4ae0*/  ULDC UR4, c[0x0][0x618] ;  /* 0x0001860000047ab9 */ /* 0x000fc60000000800 */
[----:B------:R-:W-:Y:S01]  /*4af0*/  IMAD R5, R5, UR5, R4 ;  /* 0x0000000505057c24 */ /* 0x000fe2000f8e0204 */
[----:B------:R-:W-:Y:S01]  /*4b00*/  ULDC UR5, c[0x0][0x154] ;  /* 0x0000550000057ab9 */ /* 0x000fe20000000800 */
[----:B0-----:R-:W-:Y:S02]  /*4b10*/  IMAD.MOV R4, RZ, RZ, -R14 ;  /* 0x000000ffff047224 */ /* 0x001fe400078e0a0e */
[----:B------:R-:W0:Y:S01]  /*4b20*/  LDC R14, c[0x0][0x148] ;  /* 0x00005200ff0e7b82 */ /* 0x000e220000000800 */
[----:B------:R-:W-:Y:S02]  /*4b30*/  IMAD.IADD R3, R3, 0x1, R5 ;  /* 0x0000000103037824 */ /* 0x000fe400078e0205 */
[----:B-1----:R-:W-:Y:S01]  /*4b40*/  IMAD R11, R12, R4, R11 ;  /* 0x000000040c0b7224 */ /* 0x002fe200078e020b */
[----:B------:R-:W-:Y:S02]  /*4b50*/  I2FP.F32.U32 R4, R9 ;  /* 0x0000000900047245 */ /* 0x000fe40000201000 */
[----:B------:R-:W-:-:S02]  /*4b60*/  SHF.R.U64 R12, R2, UR4, R3 ;  /* 0x00000004020c7c19 */ /* 0x000fc40008001203 */
[----:B------:R-:W-:Y:S01]  /*4b70*/  SHF.R.U32.HI R3, RZ, UR4, R3 ;  /* 0x00000004ff037c19 */ /* 0x000fe20008011603 */
[----:B------:R-:W-:Y:S01]  /*4b80*/  FMUL R4, R4, UR5 ;  /* 0x0000000504047c20 */ /* 0x000fe20008400000 */
[----:B------:R-:W-:Y:S02]  /*4b90*/  ULDC UR4, c[0x0][0x608] ;  /* 0x0001820000047ab9 */ /* 0x000fe40000000800 */
[--C-:B------:R-:W-:Y:S01]  /*4ba0*/  SHF.R.U64 R15, R12, UR4, R3.reuse ;  /* 0x000000040c0f7c19 */ /* 0x100fe20008001203 */
[----:B------:R1:W2:Y:S01]  /*4bb0*/  F2I.U32.TRUNC.NTZ R20, R4 ;  /* 0x0000000400147305 */ /* 0x0002a2000020f000 */
[----:B------:R-:W-:Y:S01]  /*4bc0*/  SHF.R.U32.HI R2, RZ, UR4, R3 ;  /* 0x00000004ff027c19 */ /* 0x000fe20008011603 */
[----:B------:R-:W-:-:S03]  /*4bd0*/  ULDC UR4, c[0x0][0x658] ;  /* 0x0001960000047ab9 */ /* 0x000fc60000000800 */
[--C-:B------:R-:W-:Y:S02]  /*4be0*/  SHF.R.U64 R13, R15, UR4, R2.reuse ;  /* 0x000000040f0d7c19 */ /* 0x100fe40008001202 */
[----:B------:R-:W-:-:S03]  /*4bf0*/  SHF.R.U32.HI R19, RZ, UR4, R2 ;  /* 0x00000004ff137c19 */ /* 0x000fc60008011602 */
[----:B------:R-:W-:Y:S02]  /*4c00*/  IMAD.MOV.U32 R2, RZ, RZ, R13 ;  /* 0x000000ffff027224 */ /* 0x000fe400078e000d */
[----:B------:R-:W-:Y:S01]  /*4c10*/  IMAD.MOV.U32 R3, RZ, RZ, R19 ;  /* 0x000000ffff037224 */ /* 0x000fe200078e0013 */
[----:B-1----:R-:W-:Y:S06]  /*4c20*/  @!P1 BRA `(.L_x_114) ;  /* 0x0000000000289947 */ /* 0x002fec0003800000 */
        /* <DEDUP_REMOVED lines=10> */
.L_x_114:
[----:B------:R-:W1:Y:S01]  /*4cd0*/  LDC R4, c[0x0][0x65c] ;  /* 0x00019700ff047b82 */ /* 0x000e620000000800 */
[----:B------:R-:W-:Y:S01]  /*4ce0*/  ULDC UR4, c[0x0][0x648] ;  /* 0x0001920000047ab9 */ /* 0x000fe20000000800 */
[----:B------:R-:W-:Y:S01]  /*4cf0*/  LOP3.LUT R15, R15, UR16, RZ, 0xc0, !PT ;  /* 0x000000100f0f7c12 */ /* 0x000fe2000f8ec0ff */
[----:B--2---:R-:W-:Y:S01]  /*4d00*/  IMAD.MOV R20, RZ, RZ, -R20 ;  /* 0x000000ffff147224 */ /* 0x004fe200078e0a14 */
[----:B------:R-:W-:Y:S01]  /*4d10*/  SHF.R.U64 R2, R2, UR4, R3 ;  /* 0x0000000402027c19 */ /* 0x000fe20008001203 */
[----:B------:R-:W-:Y:S01]  /*4d20*/  ULDC UR4, c[0x0][0x638] ;  /* 0x00018e0000047ab9 */ /* 0x000fe20000000800 */
[----:B------:R-:W-:Y:S01]  /*4d30*/  LOP3.LUT R12, R12, UR15, RZ, 0xc0, !PT ;  /* 0x0000000f0c0c7c12 */ /* 0x000fe2000f8ec0ff */
[----:B------:R-:W-:Y:S01]  /*4d40*/  ULDC UR5, c[0x0][0x610] ;  /* 0x0001840000057ab9 */ /* 0x000fe20000000800 */
[----:B------:R-:W-:Y:S01]  /*4d50*/  IMAD.MOV.U32 R3, RZ, RZ, 0x1 ;  /* 0x00000001ff037424 */ /* 0x000fe200078e00ff */
[----:B-1----:R-:W-:Y:S01]  /*4d60*/  ISETP.NE.AND P1, PT, R4, 0x1, PT ;  /* 0x000000010400780c */ /* 0x002fe20003f25270 */
[----:B------:R-:W-:-:S02]  /*4d70*/  IMAD.MOV R4, RZ, RZ, -R2 ;  /* 0x000000ffff047224 */ /* 0x000fc400078e0a02 */
[----:B------:R-:W-:Y:S02]  /*4d80*/  IMAD R2, R2, UR17, R15 ;  /* 0x0000001102027c24 */ /* 0x000fe4000f8e020f */
[----:B------:R-:W-:Y:S01]  /*4d90*/  IMAD R13, R4, UR4, R13 ;  /* 0x00000004040d7c24 */ /* 0x000fe2000f8e020d */
[----:B------:R-:W-:-:S07]  /*4da0*/  ULDC UR4, c[0x0][0x600] ;  /* 0x0001800000047ab9 */ /* 0x000fce0000000800 */
[----:B0-----:R-:W-:-:S04]  /*4db0*/  @P1 IMAD R11, R14, R20, R9 ;  /* 0x000000140e0b1224 */ /* 0x001fc800078e0209 */
[----:B------:R-:W-:Y:S02]  /*4dc0*/  IMAD R11, R2, UR5, R11 ;  /* 0x00000005020b7c24 */ /* 0x000fe4000f8e020b */
[----:B------:R-:W-:-:S05]  /*4dd0*/  IMAD R2, R13, UR4, R12 ;  /* 0x000000040d027c24 */ /* 0x000fca000f8e020c */
[----:B------:R-:W-:Y:S02]  /*4de0*/  SEL R22, R2, R11, !P1 ;  /* 0x0000000b02167207 */ /* 0x000fe40004800000 */
[----:B------:R-:W-:Y:S01]  /*4df0*/  SEL R19, R11, R2, !P1 ;  /* 0x000000020b137207 */ /* 0x000fe20004800000 */
[----:B------:R-:W-:-:S07]  /*4e00*/  IMAD.MOV.U32 R2, RZ, RZ, R10 ;  /* 0x000000ffff027224 */ /* 0x000fce00078e000a */
.L_x_112:
[----:B------:R-:W-:Y:S05]  /*4e10*/  BSYNC B1 ;  /* 0x0000000000017941 */ /* 0x000fea0003800000 */
.L_x_111:
[----:B------:R-:W-:-:S13]  /*4e20*/  LOP3.LUT P1, RZ, R3, 0xff, RZ, 0xc0, !PT ;  /* 0x000000ff03ff7812 */ /* 0x000fda000782c0ff */
[----:B------:R-:W-:Y:S05]  /*4e30*/  @P1 BRA `(.L_x_115) ;  /* 0xfffffff400381947 */ /* 0x000fea000383ffff */
[----:B------:R-:W-:Y:S05]  /*4e40*/  BSYNC B0 ;  /* 0x0000000000007941 */ /* 0x000fea0003800000 */
.L_x_103:
[----:B------:R-:W-:-:S03]  /*4e50*/  UMOV UR4, 0xffffffff ;  /* 0xffffffff00047882 */ /* 0x000fc60000000000 */
[----:B------:R-:W-:Y:S05]  /*4e60*/  BRA.DIV UR4, `(.L_x_116) ;  /* 0x0000000604647947 */ /* 0x000fea000b800000 */
[----:B------:R-:W-:-:S13]  /*4e70*/  ELECT P6, URZ, PT ;  /* 0x00000000003f782f */ /* 0x000fda00038c0000 */
.L_x_133:
[----:B------:R-:W-:Y:S04]  /*4e80*/  BSSY B0, `(.L_x_117) ;  /* 0x0000034000007945 */ /* 0x000fe80003800000 */
[----:B------:R-:W-:Y:S05]  /*4e90*/  @!P6 BRA `(.L_x_118) ;  /* 0x0000000000c8e947 */ /* 0x000fea0003800000 */
[----:B------:R-:W-:-:S04]  /*4ea0*/  LOP3.LUT R16, R16, 0x2, RZ, 0xfc, !PT ;  /* 0x0000000210107812 */ /* 0x000fc800078efcff */
[----:B------:R-:W-:-:S13]  /*4eb0*/  ISETP.NE.AND P0, PT, R16, 0x3, PT ;  /* 0x000000031000780c */ /* 0x000fda0003f05270 */
[----:B------:R-:W-:Y:S05]  /*4ec0*/  @!P0 BRA `(.L_x_119) ;  /* 0x0000000000048947 */ /* 0x000fea0003800000 */
[----:B------:R-:W-:Y:S01]  /*4ed0*/  BPT.TRAP 0x1 ;  /* 0x000000040000795c */ /* 0x000fe20000300000 */
.L_x_119:
[----:B------:R-:W0:Y:S01]  /*4ee0*/  S2R R3, SR_CgaCtaId ;  /* 0x0000000000037919 */ /* 0x000e220000008800 */
[----:B------:R-:W-:Y:S02]  /*4ef0*/  MOV R2, 0x400 ;  /* 0x0000040000027802 */ /* 0x000fe40000000f00 */
[----:B------:R-:W-:Y:S02]  /*4f00*/  SHF.L.U32 R4, R0, 0x1f, RZ ;  /* 0x0000001f00047819 */ /* 0x000fe400000006ff */
[----:B0-----:R-:W-:-:S05]  /*4f10*/  LEA R2, R3, R2, 0x18 ;  /* 0x0000000203027211 */ /* 0x001fca00078ec0ff */
[----:B------:R-:W-:-:S04]  /*4f20*/  VIADD R2, R2, 0x28 ;  /* 0x0000002802027836 */ /* 0x000fc80000000000 */
[C---:B------:R-:W-:Y:S02]  /*4f30*/  IMAD R9, R7.reuse, 0x8, R2 ;  /* 0x0000000807097824 */ /* 0x040fe400078e0202 */
[----:B------:R-:W-:Y:S02]  /*4f40*/  VIADD R7, R7, 0x1 ;  /* 0x0000000107077836 */ /* 0x000fe40000000000 */
[----:B------:R-:W0:Y:S03]  /*4f50*/  SYNCS.PHASECHK.TRANS64.TRYWAIT P0, [R9+URZ], R4 ;  /* 0x00000004090075a7 */ /* 0x000e26000800017f */
[----:B------:R-:W-:-:S04]  /*4f60*/  ISETP.NE.AND P1, PT, R7, 0x5, PT ;  /* 0x000000050700780c */ /* 0x000fc80003f25270 */
[----:B------:R-:W-:Y:S02]  /*4f70*/  SEL R3, RZ, 0x1, P1 ;  /* 0x00000001ff037807 */ /* 0x000fe40000800000 */
[----:B------:R-:W-:Y:S02]  /*4f80*/  SEL R7, R7, RZ, P1 ;  /* 0x000000ff07077207 */ /* 0x000fe40000800000 */
[----:B------:R-:W-:-:S03]  /*4f90*/  LOP3.LUT R6, R0, R3, RZ, 0x3c, !PT ;  /* 0x0000000300067212 */ /* 0x000fc600078e3cff */
[----:B------:R-:W-:Y:S01]  /*4fa0*/  IMAD R8, R7, 0x8, R2 ;  /* 0x0000000807087824 */ /* 0x000fe200078e0202 */
[----:B------:R-:W-:Y:S01]  /*4fb0*/  SHF.L.U32 R5, R6, 0x1f, RZ ;  /* 0x0000001f06057819 */ /* 0x000fe200000006ff */
[----:B0-----:R-:W-:Y:S06]  /*4fc0*/  @!P0 BRA `(.L_x_120) ;  /* 0x00000004002c8947 */ /* 0x001fec0003800000 */
.L_x_134:
[----:B------:R-:W1:Y:S01]  /*4fd0*/  SYNCS.PHASECHK.TRANS64.TRYWAIT P0, [R8+URZ], R5 ;  /* 0x00000005080075a7 */ /* 0x000e62000800017f */
[----:B------:R-:W-:-:S05]  /*4fe0*/  VIADD R0, R7, 0x1 ;  /* 0x0000000107007836 */ /* 0x000fca0000000000 */
[----:B------:R-:W-:-:S04]  /*4ff0*/  ISETP.NE.AND P1, PT, R0, 0x5, PT ;  /* 0x000000050000780c */ /* 0x000fc80003f25270 */
[----:B------:R-:W-:Y:S02]  /*5000*/  SEL R3, RZ, 0x1, P1 ;  /* 0x00000001ff037807 */ /* 0x000fe40000800000 */
[----:B------:R-:W-:Y:S02]  /*5010*/  SEL R7, R0, RZ, P1 ;  /* 0x000000ff00077207 */ /* 0x000fe40000800000 */
[----:B------:R-:W-:-:S03]  /*5020*/  LOP3.LUT R6, R6, R3, RZ, 0x3c, !PT ;  /* 0x0000000306067212 */ /* 0x000fc600078e3cff */
[----:B0-----:R-:W-:Y:S01]  /*5030*/  IMAD R9, R7, 0x8, R2 ;  /* 0x0000000807097824 */ /* 0x001fe200078e0202 */
[----:B------:R-:W-:Y:S01]  /*5040*/  SHF.L.U32 R4, R6, 0x1f, RZ ;  /* 0x0000001f06047819 */ /* 0x000fe200000006ff */
[----:B-1----:R-:W-:Y:S06]  /*5050*/  @!P0 BRA `(.L_x_121) ;  /* 0x00000004001c8947 */ /* 0x002fec0003800000 */
.L_x_135:
[----:B------:R-:W1:Y:S01]  /*5060*/  SYNCS.PHASECHK.TRANS64.TRYWAIT P0, [R9+URZ], R4 ;  /* 0x00000004090075a7 */ /* 0x000e62000800017f */
[----:B------:R-:W-:-:S05]  /*5070*/  VIADD R0, R7, 0x1 ;  /* 0x0000000107007836 */ /* 0x000fca0000000000 */
[----:B------:R-:W-:-:S04]  /*5080*/  ISETP.NE.AND P1, PT, R0, 0x5, PT ;  /* 0x000000050000780c */ /* 0x000fc80003f25270 */
[----:B------:R-:W-:Y:S02]  /*5090*/  SEL R3, RZ, 0x1, P1 ;  /* 0x00000001ff037807 */ /* 0x000fe40000800000 */
[----:B------:R-:W-:Y:S02]  /*50a0*/  SEL R7, R0, RZ, P1 ;  /* 0x000000ff00077207 */ /* 0x000fe40000800000 */
[----:B------:R-:W-:-:S03]  /*50b0*/  LOP3.LUT R11, R6, R3, RZ, 0x3c, !PT ;  /* 0x00000003060b7212 */ /* 0x000fc600078e3cff */
[----:B------:R-:W-:Y:S01]  /*50c0*/  IMAD R6, R7, 0x8, R2 ;  /* 0x0000000807067824 */ /* 0x000fe200078e0202 */
[----:B0-----:R-:W-:Y:S01]  /*50d0*/  SHF.L.U32 R5, R11, 0x1f, RZ ;  /* 0x0000001f0b057819 */ /* 0x001fe200000006ff */
[----:B-1----:R-:W-:Y:S06]  /*50e0*/  @!P0 BRA `(.L_x_122) ;  /* 0x00000004000c8947 */ /* 0x002fec0003800000 */
.L_x_136:
[----:B------:R-:W1:Y:S01]  /*50f0*/  SYNCS.PHASECHK.TRANS64.TRYWAIT P0, [R6+URZ], R5 ;  /* 0x00000005060075a7 */ /* 0x000e62000800017f */
[----:B------:R-:W-:-:S05]  /*5100*/  VIADD R0, R7, 0x1 ;  /* 0x0000000107007836 */ /* 0x000fca0000000000 */
[----:B------:R-:W-:-:S04]  /*5110*/  ISETP.NE.AND P1, PT, R0, 0x5, PT ;  /* 0x000000050000780c */ /* 0x000fc80003f25270 */
[----:B0-----:R-:W-:Y:S02]  /*5120*/  SEL R4, RZ, 0x1, P1 ;  /* 0x00000001ff047807 */ /* 0x001fe40000800000 */
[----:B------:R-:W-:Y:S02]  /*5130*/  SEL R3, R0, RZ, P1 ;  /* 0x000000ff00037207 */ /* 0x000fe40000800000 */
[----:B------:R-:W-:Y:S01]  /*5140*/  LOP3.LUT R0, R11, R4, RZ, 0x3c, !PT ;  /* 0x000000040b007212 */ /* 0x000fe200078e3cff */
[----:B-1----:R-:W-:Y:S06]  /*5150*/  @!P0 BRA `(.L_x_123) ;  /* 0x0000000400048947 */ /* 0x002fec0003800000 */
.L_x_137:
[----:B------:R-:W-:Y:S01]  /*5160*/  IMAD R3, R3, 0x8, R2 ;  /* 0x0000000803037824 */ /* 0x000fe200078e0202 */
[----:B------:R-:W-:-:S07]  /*5170*/  SHF.L.U32 R0, R0, 0x1f, RZ ;  /* 0x0000001f00007819 */ /* 0x000fce00000006ff */
.L_x_124:
[----:B-1----:R1:W2:Y:S02]  /*5180*/  SYNCS.PHASECHK.TRANS64.TRYWAIT P0, [R3+URZ], R0 ;  /* 0x00000000030075a7 */ /* 0x0022a4000800017f */
[----:B--2---:R-:W-:Y:S05]  /*5190*/  @!P0 NANOSLEEP.SYNCS 0x989680 ;  /* 0x009896800000895d */ /* 0x004fea0003900000 */
[----:B------:R-:W2:Y:S02]  /*51a0*/  @!P0 SYNCS.PHASECHK.TRANS64 P0, [R3+URZ], R0 ;  /* 0x00000000030085a7 */ /* 0x000ea4000800007f */
[----:B--2---:R-:W-:Y:S05]  /*51b0*/  @!P0 BRA `(.L_x_124) ;  /* 0xfffffffc00f08947 */ /* 0x004fea000383ffff */
.L_x_118:
[----:B------:R-:W-:Y:S05]  /*51c0*/  BSYNC B0 ;  /* 0x0000000000007941 */ /* 0x000fea0003800000 */
.L_x_117:
[----:B------:R-:W-:Y:S05]  /*51d0*/  EXIT ;  /* 0x000000000000794d */ /* 0x000fea0003800000 */
.L_x_15:
[----:B-1----:R1:W2:Y:S02]  /*51e0*/  SYNCS.PHASECHK.TRANS64.TRYWAIT P0, [R63+URZ], R0 ;  /* 0x000000003f0075a7 */ /* 0x0022a4000800017f */
[----:B--2---:R-:W-:Y:S05]  /*51f0*/  @!P0 NANOSLEEP.SYNCS 0x989680 ;  /* 0x009896800000895d */ /* 0x004fea0003900000 */
[----:B------:R-:W2:Y:S02]  /*5200*/  @!P0 SYNCS.PHASECHK.TRANS64 P0, [R63+URZ], R0 ;  /* 0x000000003f0085a7 */ /* 0x000ea4000800007f */
[----:B--2---:R-:W-:Y:S05]  /*5210*/  @!P0 BRA `(.L_x_15) ;  /* 0xfffffffc00f08947 */ /* 0x004fea000383ffff */
[----:B------:R-:W-:Y:S05]  /*5220*/  BRA `(.L_x_125) ;  /* 0xffffffc000b87947 */ /* 0x000fea000383ffff */
.L_x_20:
[----:B--2---:R2:W3:Y:S02]  /*5230*/  SYNCS.PHASECHK.TRANS64.TRYWAIT P1, [R3+URZ], R0 ;  /* 0x00000000030075a7 */ /* 0x0044e4000802017f */
[----:B---3--:R-:W-:Y:S05]  /*5240*/  @!P1 NANOSLEEP.SYNCS 0x989680 ;  /* 0x009896800000995d */ /* 0x008fea0003900000 */
[----:B------:R-:W3:Y:S02]  /*5250*/  @!P1 SYNCS.PHASECHK.TRANS64 P1, [R3+URZ], R0 ;  /* 0x00000000030095a7 */ /* 0x000ee4000802007f */
[----:B---3--:R-:W-:Y:S05]  /*5260*/  @!P1 BRA `(.L_x_20) ;  /* 0xfffffffc00f09947 */ /* 0x008fea000383ffff */
[----:B------:R-:W-:Y:S05]  /*5270*/  BRA `(.L_x_19) ;  /* 0xffffffc400207947 */ /* 0x000fea000383ffff */
.L_x_25:
[----:B--2---:R-:W-:-:S04]  /*5280*/  IMAD.U32 R4, RZ, RZ, UR4 ;  /* 0x00000004ff047e24 */ /* 0x004fc8000f8e00ff */
[----:B------:R2:W3:Y:S03]  /*5290*/  SYNCS.PHASECHK.TRANS64.TRYWAIT P1, [R4+URZ], R3 ;  /* 0x00000003040075a7 */ /* 0x0004e6000802017f */
[----:B---3--:R-:W-:Y:S05]  /*52a0*/  @!P1 NANOSLEEP.SYNCS 0x989680 ;  /* 0x009896800000995d */ /* 0x008fea0003900000 */
[----:B------:R-:W3:Y:S02]  /*52b0*/  @!P1 SYNCS.PHASECHK.TRANS64 P1, [R4+URZ], R3 ;  /* 0x00000003040095a7 */ /* 0x000ee4000802007f */
[----:B---3--:R-:W-:Y:S05]  /*52c0*/  @!P1 BRA `(.L_x_25) ;  /* 0xfffffffc00ec9947 */ /* 0x008fea000383ffff */
[----:B------:R-:W-:Y:S05]  /*52d0*/  BRA `(.L_x_24) ;  /* 0xffffffc400987947 */ /* 0x000fea000383ffff */
.L_x_31:
[----:B---3--:R3:W4:Y:S02]  /*52e0*/  SYNCS.PHASECHK.TRANS64.TRYWAIT P0, [R63+URZ+0x10], R0 ;  /* 0x000010003f0075a7 */ /* 0x008724000800017f */
[----:B----4-:R-:W-:Y:S05]  /*52f0*/  @!P0 NANOSLEEP.SYNCS 0x989680 ;  /* 0x009896800000895d */ /* 0x010fea0003900000 */
[----:B------:R-:W4:Y:S02]  /*5300*/  @!P0 SYNCS.PHASECHK.TRANS64 P0, [R63+URZ+0x10], R0 ;  /* 0x000010003f0085a7 */ /* 0x000f24000800007f */
[----:B----4-:R-:W-:Y:S05]  /*5310*/  @!P0 BRA `(.L_x_31) ;  /* 0xfffffffc00f08947 */ /* 0x010fea000383ffff */
[----:B------:R-:W-:Y:S05]  /*5320*/  BRA `(.L_x_126) ;  /* 0xffffffc800907947 */ /* 0x000fea000383ffff */
.L_x_104:
[----:B------:R-:W-:Y:S01]  /*5330*/  BSSY B1, `(.L_x_127) ;  /* 0x0000006000017945 */ /* 0x000fe20003800000 */
[----:B------:R-:W-:-:S07]  /*5340*/  IMAD.MOV.U32 R15, RZ, RZ, -0x1 ;  /* 0xffffffffff0f7424 */ /* 0x000fce00078e00ff */
[----:B-----5:R-:W-:Y:S05]  /*5350*/  WARPSYNC.COLLECTIVE R15, `(.L_x_128) ;  /* 0x000000000f0c7348 */ /* 0x020fea0003c00000 */
[----:B------:R-:W-:Y:S02]  /*5360*/  ELECT P6, UR62, PT ;  /* 0x00000000003e782f */ /* 0x000fe400038c0000 */
[----:B------:R-:W-:Y:S01]  /*5370*/  MOV R14, UR62 ;  /* 0x0000003e000e7c02 */ /* 0x000fe20008000f00 */
[----:B-----5:R-:W-:Y:S10]  /*5380*/  ENDCOLLECTIVE ;  /* 0x000000000000791b */ /* 0x020ff40003800000 */
.L_x_128:
[----:B------:R-:W-:Y:S05]  /*5390*/  BSYNC B1 ;  /* 0x0000000000017941 */ /* 0x000fea0003800000 */
.L_x_127:
[----:B------:R-:W-:Y:S05]  /*53a0*/  BRA `(.L_x_129) ;  /* 0xffffffec00e87947 */ /* 0x000fea000383ffff */
.L_x_107:
[----:B0-----:R0:W1:Y:S02]  /*53b0*/  SYNCS.PHASECHK.TRANS64.TRYWAIT P1, [R10+URZ+0x28], R5 ;  /* 0x000028050a0075a7 */ /* 0x001064000802017f */
[----:B-1----:R-:W-:Y:S05]  /*53c0*/  @!P1 NANOSLEEP.SYNCS 0x989680 ;  /* 0x009896800000995d */ /* 0x002fea0003900000 */
[----:B------:R-:W1:Y:S02]  /*53d0*/  @!P1 SYNCS.PHASECHK.TRANS64 P1, [R10+URZ+0x28], R5 ;  /* 0x000028050a0095a7 */ /* 0x000e64000802007f */
[----:B-1----:R-:W-:Y:S05]  /*53e0*/  @!P1 BRA `(.L_x_107) ;  /* 0xfffffffc00f09947 */ /* 0x002fea000383ffff */
[----:B------:R-:W-:Y:S05]  /*53f0*/  BRA `(.L_x_130) ;  /* 0xfffffff0001c7947 */ /* 0x000fea000383ffff */
.L_x_116:
[----:B------:R-:W-:Y:S01]  /*5400*/  BSSY B0, `(.L_x_131) ;  /* 0x0000006000007945 */ /* 0x000fe20003800000 */
[----:B------:R-:W-:-:S07]  /*5410*/  IMAD.MOV.U32 R15, RZ, RZ, -0x1 ;  /* 0xffffffffff0f7424 */ /* 0x000fce00078e00ff */
[----:B-----5:R-:W-:Y:S05]  /*5420*/  WARPSYNC.COLLECTIVE R15, `(.L_x_132) ;  /* 0x000000000f0c7348 */ /* 0x020fea0003c00000 */
[----:B------:R-:W-:Y:S02]  /*5430*/  ELECT P6, UR62, PT ;  /* 0x00000000003e782f */ /* 0x000fe400038c0000 */
[----:B------:R-:W-:Y:S01]  /*5440*/  MOV R14, UR62 ;  /* 0x0000003e000e7c02 */ /* 0x000fe20008000f00 */
[----:B-----5:R-:W-:Y:S10]  /*5450*/  ENDCOLLECTIVE ;  /* 0x000000000000791b */ /* 0x020ff40003800000 */
.L_x_132:
[----:B------:R-:W-:Y:S05]  /*5460*/  BSYNC B0 ;  /* 0x0000000000007941 */ /* 0x000fea0003800000 */
.L_x_131:
[----:B------:R-:W-:Y:S05]  /*5470*/  BRA `(.L_x_133) ;  /* 0xfffffff800807947 */ /* 0x000fea000383ffff */
.L_x_120:
[----:B0-----:R0:W1:Y:S02]  /*5480*/  SYNCS.PHASECHK.TRANS64.TRYWAIT P0, [R9+URZ], R4 ;  /* 0x00000004090075a7 */ /* 0x001064000800017f */
[----:B-1----:R-:W-:Y:S05]  /*5490*/  @!P0 NANOSLEEP.SYNCS 0x989680 ;  /* 0x009896800000895d */ /* 0x002fea0003900000 */
[----:B------:R-:W1:Y:S02]  /*54a0*/  @!P0 SYNCS.PHASECHK.TRANS64 P0, [R9+URZ], R4 ;  /* 0x00000004090085a7 */ /* 0x000e64000800007f */
[----:B-1----:R-:W-:Y:S05]  /*54b0*/  @!P0 BRA `(.L_x_120) ;  /* 0xfffffffc00f08947 */ /* 0x002fea000383ffff */
[----:B------:R-:W-:Y:S05]  /*54c0*/  BRA `(.L_x_134) ;  /* 0xfffffff800c07947 */ /* 0x000fea000383ffff */
.L_x_121:
[----:B0-----:R0:W1:Y:S02]  /*54d0*/  SYNCS.PHASECHK.TRANS64.TRYWAIT P0, [R8+URZ], R5 ;  /* 0x00000005080075a7 */ /* 0x001064000800017f */
[----:B-1----:R-:W-:Y:S05]  /*54e0*/  @!P0 NANOSLEEP.SYNCS 0x989680 ;  /* 0x009896800000895d */ /* 0x002fea0003900000 */
[----:B------:R-:W1:Y:S02]  /*54f0*/  @!P0 SYNCS.PHASECHK.TRANS64 P0, [R8+URZ], R5 ;  /* 0x00000005080085a7 */ /* 0x000e64000800007f */
[----:B-1----:R-:W-:Y:S05]  /*5500*/  @!P0 BRA `(.L_x_121) ;  /* 0xfffffffc00f08947 */ /* 0x002fea000383ffff */
[----:B------:R-:W-:Y:S05]  /*5510*/  BRA `(.L_x_135) ;  /* 0xfffffff800d07947 */ /* 0x000fea000383ffff */
.L_x_122:
[----:B0-----:R0:W1:Y:S02]  /*5520*/  SYNCS.PHASECHK.TRANS64.TRYWAIT P0, [R9+URZ], R4 ;  /* 0x00000004090075a7 */ /* 0x001064000800017f */
[----:B-1----:R-:W-:Y:S05]  /*5530*/  @!P0 NANOSLEEP.SYNCS 0x989680 ;  /* 0x009896800000895d */ /* 0x002fea0003900000 */
[----:B------:R-:W1:Y:S02]  /*5540*/  @!P0 SYNCS.PHASECHK.TRANS64 P0, [R9+URZ], R4 ;  /* 0x00000004090085a7 */ /* 0x000e64000800007f */
[----:B-1----:R-:W-:Y:S05]  /*5550*/  @!P0 BRA `(.L_x_122) ;  /* 0xfffffffc00f08947 */ /* 0x002fea000383ffff */
[----:B------:R-:W-:Y:S05]  /*5560*/  BRA `(.L_x_136) ;  /* 0xfffffff800e07947 */ /* 0x000fea000383ffff */
.L_x_123:
[----:B0-----:R0:W1:Y:S02]  /*5570*/  SYNCS.PHASECHK.TRANS64.TRYWAIT P0, [R6+URZ], R5 ;  /* 0x00000005060075a7 */ /* 0x001064000800017f */
[----:B-1----:R-:W-:Y:S05]  /*5580*/  @!P0 NANOSLEEP.SYNCS 0x989680 ;  /* 0x009896800000895d */ /* 0x002fea0003900000 */
[----:B------:R-:W1:Y:S02]  /*5590*/  @!P0 SYNCS.PHASECHK.TRANS64 P0, [R6+URZ], R5 ;  /* 0x00000005060085a7 */ /* 0x000e64000800007f */
[----:B-1----:R-:W-:Y:S05]  /*55a0*/  @!P0 BRA `(.L_x_123) ;  /* 0xfffffffc00f08947 */ /* 0x002fea000383ffff */
[----:B------:R-:W-:Y:S05]  /*55b0*/  BRA `(.L_x_137) ;  /* 0xfffffff800e87947 */ /* 0x000fea000383ffff */
.L_x_138:
[----:B------:R-:W-:-:S00]  /*55c0*/  BRA `(.L_x_138) ;  /* 0xfffffffc00fc7947 */ /* 0x000fc0000383ffff */
[----:B------:R-:W-:-:S00]  /*55d0*/  NOP ;  /* 0x0000000000007918 */ /* 0x000fc00000000000 */
        /* <DEDUP_REMOVED lines=10> */
.L_x_139:


//--------------------- .nv.global.init           --------------------------
	.section	.nv.global.init,"aw",@progbits
.nv.global.init:
	.type		$str$22,@object
	.size		$str$22,($str$23 - $str$22)
$str$22:
        /*0000*/ 	.byte	0x6b, 0x5f, 0x74, 0x69, 0x6c, 0x65, 0x5f, 0x63, 0x6f, 0x75, 0x6e, 0x74, 0x20, 0x3e, 0x3d, 0x20
        /*0010*/ 	.byte	0x31, 0x00
	.type		$str$23,@object
	.size		$str$23,(__unnamed_1 - $str$23)
$str$23:
        /*0012*/ 	.byte	0x2f, 0x74, 0x6d, 0x70, 0x2f, 0x63, 0x75, 0x74, 0x6c, 0x61, 0x73, 0x73, 0x5f, 0x73, 0x77, 0x65
        /*0022*/ 	.byte	0x65, 0x70, 0x5f, 0x73, 0x72, 0x63, 0x2f, 0x69, 0x6e, 0x63, 0x6c, 0x75, 0x64, 0x65, 0x2f, 0x63
        /*0032*/ 	.byte	0x75, 0x74, 0x6c, 0x61, 0x73, 0x73, 0x2f, 0x67, 0x65, 0x6d, 0x6d, 0x2f, 0x63, 0x6f, 0x6c, 0x6c
        /*0042*/ 	.byte	0x65, 0x63, 0x74, 0x69, 0x76, 0x65, 0x2f, 0x73, 0x6d, 0x39, 0x30, 0x5f, 0x6d, 0x6d, 0x61, 0x5f
        /*0052*/ 	.byte	0x74, 0x6d, 0x61, 0x5f, 0x67, 0x6d, 0x6d, 0x61, 0x5f, 0x73, 0x73, 0x5f, 0x77, 0x61, 0x72, 0x70
        /*0062*/ 	.byte	0x73, 0x70, 0x65, 0x63, 0x69, 0x61, 0x6c, 0x69, 0x7a, 0x65, 0x64, 0x2e, 0x68, 0x70, 0x70, 0x00
	.type		__unnamed_1,@object
	.size		__unnamed_1,(.L_0 - __unnamed_1)
__unnamed_1:
        /*0072*/ 	.byte	0x76, 0x6f, 0x69, 0x64, 0x20, 0x63, 0x75, 0x74, 0x6c, 0x61, 0x73, 0x73, 0x3a, 0x3a, 0x67, 0x65
        /* <DEDUP_REMOVED lines=171> */
        /*0b32*/ 	.byte	0x65, 0x6e, 0x74, 0x69, 0x74, 0x79, 0x5d, 0x00
.L_0:


//--------------------- .nv.shared._ZN7cutlass13device_kernelINS_4gemm6kernel13GemmUniversalIN4cute5tupleIJiiiiEEENS1_10collective13CollectiveMmaINS1_34MainloopSm90TmaGmmaWarpSpecializedILi5ENS5_IJNS4_1CILi1EEESB_SB_EEENS1_32KernelTmaWarpSpecializedPingpongEEENS5_IJNSA_ILi64EEESF_SF_EEEaNS5_IJlSB_lEEEaSH_NS4_8TiledMMAINS4_8MMA_AtomIJNS4_4SM904GMMA26MMA_64x64x32_S32S8S8_SS_TNEEEENS4_6LayoutISC_NS5_IJNSA_ILi0EEESP_SP_EEEEENS5_IJNS4_10UnderscoreESS_SS_EEEEENS4_13SM90_TMA_LOADENS4_14ComposedLayoutINS4_7SwizzleILi2ELi4ELi3EEENS4_18smem_ptr_flag_bitsILi8EEENSO_INS5_IJNSA_ILi8EEESF_EEENS5_IJSF_SB_EEEEEEEvNS4_8identityESV_S15_vS16_EENS_8epilogue10collective6detail29Sm90TmaWarpSpecializedAdapterINS19_15DefaultEpilogueIaSH_SH_NS18_6thread17LinearCombinationIaLi1EiiLNS1D_9ScaleType4KindE0ELNS_15FloatRoundStyleE2EaEENS1_15EpilogueDefaultEEEEEvvEEEEvNT_6ParamsE --------------------------
	.section	.nv.shared._ZN7cutlass13device_kernelINS_4gemm6kernel13GemmUniversalIN4cute5tupleIJiiiiEEENS1_10collective13CollectiveMmaINS1_34MainloopSm90TmaGmmaWarpSpecializedILi5ENS5_IJNS4_1CILi1EEESB_SB_EEENS1_32KernelTmaWarpSpecializedPingpongEEENS5_IJNSA_ILi64EEESF_SF_EEEaNS5_IJlSB_lEEEaSH_NS4_8TiledMMAINS4_8MMA_AtomIJNS4_4SM904GMMA26MMA_64x64x32_S32S8S8_SS_TNEEEENS4_6LayoutISC_NS5_IJNSA_ILi0EEESP_SP_EEEEENS5_IJNS4_10UnderscoreESS_SS_EEEEENS4_13SM90_TMA_LOADENS4_14ComposedLayoutINS4_7SwizzleILi2ELi4ELi3EEENS4_18smem_ptr_flag_bitsILi8EEENSO_INS5_IJNSA_ILi8EEESF_EEENS5_IJSF_SB_EEEEEEEvNS4_8identityESV_S15_vS16_EENS_8epilogue10collective6detail29Sm90TmaWarpSpecializedAdapterINS19_15DefaultEpilogueIaSH_SH_NS18_6thread17LinearCombinationIaLi1EiiLNS1D_9ScaleType4KindE0ELNS_15FloatRoundStyleE2EaEENS1_15EpilogueDefaultEEEEEvvEEEEvNT_6ParamsE,"aw",@nobits
	.sectionflags	@""
	.align	16
	.zero		1024


//--------------------- .nv.shared.reserved.0     --------------------------
	.section	.nv.shared.reserved.0,"aw",@nobits
	.weak		__nv_reservedSMEM_offset_0_alias
	.size		__nv_reservedSMEM_offset_0_alias, 0, 0
	.other		__nv_reservedSMEM_offset_0_alias,@"STO_CUDA_RESERVED_SHARED STV_DEFAULT"
__nv_reservedSMEM_offset_0_alias:
	.zero		0


//--------------------- .nv.global                --------------------------
	.section	.nv.global,"aw",@nobits
.nv.global:
	.type		_ZN39_INTERNAL_88fcdb42_4_k_cu_6d336ed8_47694cute1_E,@object
	.size		_ZN39_INTERNAL_88fcdb42_4_k_cu_6d336ed8_47694cute1_E,(_ZN39_INTERNAL_88fcdb42_4_k_cu_6d336ed8_47694cuda3std3__45__cpo6cbeginE - _ZN39_INTERNAL_88fcdb42_4_k_cu_6d336ed8_47694cute1_E)
_ZN39_INTERNAL_88fcdb42_4_k_cu_6d336ed8_47694cute1_E:
	.zero		1
	.type		_ZN39_INTERNAL_88fcdb42_4_k_cu_6d336ed8_47694cuda3std3__45__cpo6cbeginE,@object
	.size		_ZN39_INTERNAL_88fcdb42_4_k_cu_6d336ed8_47694cuda3std3__45__cpo6cbeginE,(_ZN39_INTERNAL_88fcdb42_4_k_cu_6d336ed8_47694cuda3std3__48in_placeE - _ZN39_INTERNAL_88fcdb42_4_k_cu_6d336ed8_47694cuda3std3__45__cpo6cbeginE)
_ZN39_INTERNAL_88fcdb42_4_k_cu_6d336ed8_47694cuda3std3__45__cpo6cbeginE:
	.zero		1
	.type		_ZN39_INTERNAL_88fcdb42_4_k_cu_6d336ed8_47694cuda3std3__48in_placeE,@object
	.size		_ZN39_INTERNAL_88fcdb42_4_k_cu_6d336ed8_47694cuda3std3__48in_placeE,(_ZN39_INTERNAL_88fcdb42_4_k_cu_6d336ed8_47694cuda3std6ranges3__45__cpo9iter_moveE - _ZN39_INTERNAL_88fcdb42_4_k_cu_6d336ed8_47694cuda3std3__48in_placeE)
_ZN39_INTERNAL_88fcdb42_4_k_cu_6d336ed8_47694cuda3std3__48in_placeE:
	.zero		1
	.type		_ZN39_INTERNAL_88fcdb42_4_k_cu_6d336ed8_47694cuda3std6ranges3__45__cpo9iter_moveE,@object
	.size		_ZN39_INTERNAL_88fcdb42_4_k_cu_6d336ed8_47694cuda3std6ranges3__45__cpo9iter_moveE,(_ZN39_INTERNAL_88fcdb42_4_k_cu_6d336ed8_47694cuda3std3__45__cpo5beginE - _ZN39_INTERNAL_88fcdb42_4_k_cu_6d336ed8_47694cuda3std6ranges3__45__cpo9iter_moveE)
_ZN39_INTERNAL_88fcdb42_4_k_cu_6d336ed8_47694cuda3std6ranges3__45__cpo9iter_moveE:
	.zero		1
	.type		_ZN39_INTERNAL_88fcdb42_4_k_cu_6d336ed8_47694cuda3std3__45__cpo5beginE,@object
	.size		_ZN39_INTERNAL_88fcdb42_4_k_cu_6d336ed8_47694cuda3std3__45__cpo5beginE,(_ZN39_INTERNAL_88fcdb42_4_k_cu_6d336ed8_47694cuda3std3__441_GLOBAL__N__88fcdb42_4_k_cu_6d336ed8_47696ignoreE - _ZN39_INTERNAL_88fcdb42_4_k_cu_6d336ed8_47694cuda3std3__45__cpo5beginE)
_ZN39_INTERNAL_88fcdb42_4_k_cu_6d336ed8_47694cuda3std3__45__cpo5beginE:
	.zero		1
	.type		_ZN39_INTERNAL_88fcdb42_4_k_cu_6d336ed8_47694cuda3std3__441_GLOBAL__N__88fcdb42_4_k_cu_6d336ed8_47696ignoreE,@object
	.size		_ZN39_INTERNAL_88fcdb42_4_k_cu_6d336ed8_47694cuda3std3__441_GLOBAL__N__88fcdb42_4_k_cu_6d336ed8_47696ignoreE,(_ZN39_INTERNAL_88fcdb42_4_k_cu_6d336ed8_47694cute7productE - _ZN39_INTERNAL_88fcdb42_4_k_cu_6d336ed8_47694cuda3std3__441_GLOBAL__N__88fcdb42_4_k_cu_6d336ed8_47696ignoreE)
_ZN39_INTERNAL_88fcdb42_4_k_cu_6d336ed8_47694cuda3std3__441_GLOBAL__N__88fcdb42_4_k_cu_6d336ed8_47696ignoreE:
	.zero		1
	.type		_ZN39_INTERNAL_88fcdb42_4_k_cu_6d336ed8_47694cute7productE,@object
	.size		_ZN39_INTERNAL_88fcdb42_4_k_cu_6d336ed8_47694cute7productE,(_ZN39_INTERNAL_88fcdb42_4_k_cu_6d336ed8_47694cuda3std3__45__cpo3endE - _ZN39_INTERNAL_88fcdb42_4_k_cu_6d336ed8_47694cute7productE)
_ZN39_INTERNAL_88fcdb42_4_k_cu_6d336ed8_47694cute7productE:
	.zero		1
	.type		_ZN39_INTERNAL_88fcdb42_4_k_cu_6d336ed8_47694cuda3std3__45__cpo3endE,@object
	.size		_ZN39_INTERNAL_88fcdb42_4_k_cu_6d336ed8_47694cuda3std3__45__cpo3endE,(_ZN39_INTERNAL_88fcdb42_4_k_cu_6d336ed8_47694cuda3std3__419piecewise_constructE - _ZN39_INTERNAL_88fcdb42_4_k_cu_6d336ed8_47694cuda3std3__45__cpo3endE)
_ZN39_INTERNAL_88fcdb42_4_k_cu_6d336ed8_47694cuda3std3__45__cpo3endE:
	.zero		1
	.type		_ZN39_INTERNAL_88fcdb42_4_k_cu_6d336ed8_47694cuda3std3__419piecewise_constructE,@object
	.size		_ZN39_INTERNAL_88fcdb42_4_k_cu_6d336ed8_47694cuda3std3__419piecewise_constructE,(_ZN39_INTERNAL_88fcdb42_4_k_cu_6d336ed8_47694cuda3std3__45__cpo4cendE - _ZN39_INTERNAL_88fcdb42_4_k_cu_6d336ed8_47694cuda3std3__419piecewise_constructE)
_ZN39_INTERNAL_88fcdb42_4_k_cu_6d336ed8_47694cuda3std3__419piecewise_constructE:
	.zero		1
	.type		_ZN39_INTERNAL_88fcdb42_4_k_cu_6d336ed8_47694cuda3std3__45__cpo4cendE,@object
	.size		_ZN39_INTERNAL_88fcdb42_4_k_cu_6d336ed8_47694cuda3std3__45__cpo4cendE,(_ZN39_INTERNAL_88fcdb42_4_k_cu_6d336ed8_47694cuda3std6ranges3__45__cpo4swapE - _ZN39_INTERNAL_88fcdb42_4_k_cu_6d336ed8_47694cuda3std3__45__cpo4cendE)
_ZN39_INTERNAL_88fcdb42_4_k_cu_6d336ed8_47694cuda3std3__45__cpo4cendE:
	.zero		1
	.type		_ZN39_INTERNAL_88fcdb42_4_k_cu_6d336ed8_47694cuda3std6ranges3__45__cpo4swapE,@object
	.size		_ZN39_INTERNAL_88fcdb42_4_k_cu_6d336ed8_47694cuda3std6ranges3__45__cpo4swapE,(.L_8 - _ZN39_INTERNAL_88fcdb42_4_k_cu_6d336ed8_47694cuda3std6ranges3__45__cpo4swapE)
_ZN39_INTERNAL_88fcdb42_4_k_cu_6d336ed8_47694cuda3std6ranges3__45__cpo4swapE:
	.zero		1
.L_8:


//--------------------- .nv.constant0._ZN7cutlass13device_kernelINS_4gemm6kernel13GemmUniversalIN4cute5tupleIJiiiiEEENS1_10collective13CollectiveMmaINS1_34MainloopSm90TmaGmmaWarpSpecializedILi5ENS5_IJNS4_1CILi1EEESB_SB_EEENS1_32KernelTmaWarpSpecializedPingpongEEENS5_IJNSA_ILi64EEESF_SF_EEEaNS5_IJlSB_lEEEaSH_NS4_8TiledMMAINS4_8MMA_AtomIJNS4_4SM904GMMA26MMA_64x64x32_S32S8S8_SS_TNEEEENS4_6LayoutISC_NS5_IJNSA_ILi0EEESP_SP_EEEEENS5_IJNS4_10UnderscoreESS_SS_EEEEENS4_13SM90_TMA_LOADENS4_14ComposedLayoutINS4_7SwizzleILi2ELi4ELi3EEENS4_18smem_ptr_flag_bitsILi8EEENSO_INS5_IJNSA_ILi8EEESF_EEENS5_IJSF_SB_EEEEEEEvNS4_8identityESV_S15_vS16_EENS_8epilogue10collective6detail29Sm90TmaWarpSpecializedAdapterINS19_15DefaultEpilogueIaSH_SH_NS18_6thread17LinearCombinationIaLi1EiiLNS1D_9ScaleType4KindE0ELNS_15FloatRoundStyleE2EaEENS1_15EpilogueDefaultEEEEEvvEEEEvNT_6ParamsE --------------------------
	.section	.nv.constant0._ZN7cutlass13device_kernelINS_4gemm6kernel13GemmUniversalIN4cute5tupleIJiiiiEEENS1_10collective13CollectiveMmaINS1_34MainloopSm90TmaGmmaWarpSpecializedILi5ENS5_IJNS4_1CILi1EEESB_SB_EEENS1_32KernelTmaWarpSpecializedPingpongEEENS5_IJNSA_ILi64EEESF_SF_EEEaNS5_IJlSB_lEEEaSH_NS4_8TiledMMAINS4_8MMA_AtomIJNS4_4SM904GMMA26MMA_64x64x32_S32S8S8_SS_TNEEEENS4_6LayoutISC_NS5_IJNSA_ILi0EEESP_SP_EEEEENS5_IJNS4_10UnderscoreESS_SS_EEEEENS4_13SM90_TMA_LOADENS4_14ComposedLayoutINS4_7SwizzleILi2ELi4ELi3EEENS4_18smem_ptr_flag_bitsILi8EEENSO_INS5_IJNSA_ILi8EEESF_EEENS5_IJSF_SB_EEEEEEEvNS4_8identityESV_S15_vS16_EENS_8epilogue10collective6detail29Sm90TmaWarpSpecializedAdapterINS19_15DefaultEpilogueIaSH_SH_NS18_6thread17LinearCombinationIaLi1EiiLNS1D_9ScaleType4KindE0ELNS_15FloatRoundStyleE2EaEENS1_15EpilogueDefaultEEEEEvvEEEEvNT_6ParamsE,"a",@progbits
	.sectionflags	@""
	.align	4
.nv.constant0._ZN7cutlass13device_kernelINS_4gemm6kernel13GemmUniversalIN4cute5tupleIJiiiiEEENS1_10collective13CollectiveMmaINS1_34MainloopSm90TmaGmmaWarpSpecializedILi5ENS5_IJNS4_1CILi1EEESB_SB_EEENS1_32KernelTmaWarpSpecializedPingpongEEENS5_IJNSA_ILi64EEESF_SF_EEEaNS5_IJlSB_lEEEaSH_NS4_8TiledMMAINS4_8MMA_AtomIJNS4_4SM904GMMA26MMA_64x64x32_S32S8S8_SS_TNEEEENS4_6LayoutISC_NS5_IJNSA_ILi0EEESP_SP_EEEEENS5_IJNS4_10UnderscoreESS_SS_EEEEENS4_13SM90_TMA_LOADENS4_14ComposedLayoutINS4_7SwizzleILi2ELi4ELi3EEENS4_18smem_ptr_flag_bitsILi8EEENSO_INS5_IJNSA_ILi8EEESF_EEENS5_IJSF_SB_EEEEEEEvNS4_8identityESV_S15_vS16_EENS_8epilogue10collective6detail29Sm90TmaWarpSpecializedAdapterINS19_15DefaultEpilogueIaSH_SH_NS18_6thread17LinearCombinationIaLi1EiiLNS1D_9ScaleType4KindE0ELNS_15FloatRoundStyleE2EaEENS1_15EpilogueDefaultEEEEEvvEEEEvNT_6ParamsE:
	.zero		1664


//--------------------- SYMBOLS --------------------------

	.type		.nv.reservedSmem.offset0,@object
	.size		.nv.reservedSmem.offset0,0x4
	.type		__assertfail,@function
